	.target	sm_90a

	.elftype	@"ET_EXEC"


//--------------------- .note.nv.tkinfo           --------------------------
	.section	.note.nv.tkinfo,"",@"SHT_NOTE"
	.sectionflags	@"SHF_NOTE_NV_TKINFO"
	.tkinfo
        /*0018*/ 	.word	0x00000002
        /*0030*/ 	.string	""
        /*0030*/ 	.string	"ptxas"
        /*0030*/ 	.string	"Cuda compilation tools, release 13.0, V13.0.88"
        /*0030*/ 	.string	"Build cuda_13.0.r13.0/compiler.36424714_0"
        /*0030*/ 	.string	"-arch sm_90a -m 64 "



//--------------------- .note.nv.cuinfo           --------------------------
	.section	.note.nv.cuinfo,"",@"SHT_NOTE"
	.sectionflags	@"SHF_NOTE_NV_CUINFO"
        /*0018*/ 	.short	0x0002
        /*001a*/ 	.short	0x005a
        /*001c*/ 	.short	0x0082
	.zero		2


//--------------------- .nv.info                  --------------------------
	.section	.nv.info,"",@"SHT_CUDA_INFO"
	.align	4


	//----- nvinfo : EIATTR_REGCOUNT
	.align		4
        /*0000*/ 	.byte	0x04, 0x2f
        /*0002*/ 	.short	(.L_15 - .L_14)
	.align		4
.L_14:
        /*0004*/ 	.word	index@(_ZN7cutlass13device_kernelINS_4gemm6kernel13GemmUniversalIN4cute5tupleIJiiiiEEENS1_10collective13CollectiveMmaINS1_34MainloopSm90TmaGmmaWarpSpecializedILi4ENS5_IJNS4_1CILi8EEENSA_ILi1EEESC_EEENS1_35KernelTmaWarpSpecializedCooperativeEEENS5_IJNSA_ILi128EEENSA_ILi256EEESG_EEEaNS5_IJlSC_lEEEaSJ_NS4_8TiledMMAINS4_8MMA_AtomIJNS4_4SM904GMMA27MMA_64x256x32_S32S8S8_SS_TNEEEENS4_6LayoutINS5_IJNSA_ILi2EEESC_SC_EEENS5_IJSC_NSA_ILi0EEEST_EEEEENS5_IJNS4_10UnderscoreESW_SW_EEEEENS4_13SM90_TMA_LOADENS4_14ComposedLayoutINS4_7SwizzleILi3ELi4ELi3EEENS4_18smem_ptr_flag_bitsILi8EEENSQ_INS5_IJSB_SG_EEENS5_IJSG_SC_EEEEEEEvNS4_8identityENS4_23SM90_TMA_LOAD_MULTICASTES18_vS19_EENS_8epilogue10collective6detail29Sm90TmaWarpSpecializedAdapterINS1D_15DefaultEpilogueIaSJ_SJ_NS1C_6thread17LinearCombinationIaLi1EiiLNS1H_9ScaleType4KindE0ELNS_15FloatRoundStyleE2EaEENS1_15EpilogueDefaultEEEEEvvEEEEvNT_6ParamsE)
        /*0008*/ 	.word	0x000000a8


	//----- nvinfo : EIATTR_FRAME_SIZE
	.align		4
.L_15:
        /*000c*/ 	.byte	0x04, 0x11
        /*000e*/ 	.short	(.L_17 - .L_16)
	.align		4
.L_16:
        /*0010*/ 	.word	index@(_ZN7cutlass13device_kernelINS_4gemm6kernel13GemmUniversalIN4cute5tupleIJiiiiEEENS1_10collective13CollectiveMmaINS1_34MainloopSm90TmaGmmaWarpSpecializedILi4ENS5_IJNS4_1CILi8EEENSA_ILi1EEESC_EEENS1_35KernelTmaWarpSpecializedCooperativeEEENS5_IJNSA_ILi128EEENSA_ILi256EEESG_EEEaNS5_IJlSC_lEEEaSJ_NS4_8TiledMMAINS4_8MMA_AtomIJNS4_4SM904GMMA27MMA_64x256x32_S32S8S8_SS_TNEEEENS4_6LayoutINS5_IJNSA_ILi2EEESC_SC_EEENS5_IJSC_NSA_ILi0EEEST_EEEEENS5_IJNS4_10UnderscoreESW_SW_EEEEENS4_13SM90_TMA_LOADENS4_14ComposedLayoutINS4_7SwizzleILi3ELi4ELi3EEENS4_18smem_ptr_flag_bitsILi8EEENSQ_INS5_IJSB_SG_EEENS5_IJSG_SC_EEEEEEEvNS4_8identityENS4_23SM90_TMA_LOAD_MULTICASTES18_vS19_EENS_8epilogue10collective6detail29Sm90TmaWarpSpecializedAdapterINS1D_15DefaultEpilogueIaSJ_SJ_NS1C_6thread17LinearCombinationIaLi1EiiLNS1H_9ScaleType4KindE0ELNS_15FloatRoundStyleE2EaEENS1_15EpilogueDefaultEEEEEvvEEEEvNT_6ParamsE)
        /*0014*/ 	.word	0x00000000


	//----- nvinfo : EIATTR_MIN_STACK_SIZE
	.align		4
.L_17:
        /*0018*/ 	.byte	0x04, 0x12
        /*001a*/ 	.short	(.L_19 - .L_18)
	.align		4
.L_18:
        /*001c*/ 	.word	index@(_ZN7cutlass13device_kernelINS_4gemm6kernel13GemmUniversalIN4cute5tupleIJiiiiEEENS1_10collective13CollectiveMmaINS1_34MainloopSm90TmaGmmaWarpSpecializedILi4ENS5_IJNS4_1CILi8EEENSA_ILi1EEESC_EEENS1_35KernelTmaWarpSpecializedCooperativeEEENS5_IJNSA_ILi128EEENSA_ILi256EEESG_EEEaNS5_IJlSC_lEEEaSJ_NS4_8TiledMMAINS4_8MMA_AtomIJNS4_4SM904GMMA27MMA_64x256x32_S32S8S8_SS_TNEEEENS4_6LayoutINS5_IJNSA_ILi2EEESC_SC_EEENS5_IJSC_NSA_ILi0EEEST_EEEEENS5_IJNS4_10UnderscoreESW_SW_EEEEENS4_13SM90_TMA_LOADENS4_14ComposedLayoutINS4_7SwizzleILi3ELi4ELi3EEENS4_18smem_ptr_flag_bitsILi8EEENSQ_INS5_IJSB_SG_EEENS5_IJSG_SC_EEEEEEEvNS4_8identityENS4_23SM90_TMA_LOAD_MULTICASTES18_vS19_EENS_8epilogue10collective6detail29Sm90TmaWarpSpecializedAdapterINS1D_15DefaultEpilogueIaSJ_SJ_NS1C_6thread17LinearCombinationIaLi1EiiLNS1H_9ScaleType4KindE0ELNS_15FloatRoundStyleE2EaEENS1_15EpilogueDefaultEEEEEvvEEEEvNT_6ParamsE)
        /*0020*/ 	.word	0x00000000
.L_19:


//--------------------- .nv.compat                --------------------------
	.section	.nv.compat,"",@"SHT_CUDA_COMPAT_INFO"
	.align	4
        /*0000*/ 	.byte	0x02, 0x09, 0x01, 0x00, 0x02, 0x02, 0x04, 0x00, 0x02, 0x05, 0x05, 0x00, 0x03, 0x07, 0x01, 0x01
        /*0010*/ 	.byte	0x02, 0x03, 0x01, 0x00, 0x02, 0x06, 0x01, 0x00, 0x04, 0x0b, 0x08, 0x00, 0x00, 0x00, 0x00, 0x00
        /*0020*/ 	.byte	0x00, 0x00, 0x00, 0x00


//--------------------- .nv.info._ZN7cutlass13device_kernelINS_4gemm6kernel13GemmUniversalIN4cute5tupleIJiiiiEEENS1_10collective13CollectiveMmaINS1_34MainloopSm90TmaGmmaWarpSpecializedILi4ENS5_IJNS4_1CILi8EEENSA_ILi1EEESC_EEENS1_35KernelTmaWarpSpecializedCooperativeEEENS5_IJNSA_ILi128EEENSA_ILi256EEESG_EEEaNS5_IJlSC_lEEEaSJ_NS4_8TiledMMAINS4_8MMA_AtomIJNS4_4SM904GMMA27MMA_64x256x32_S32S8S8_SS_TNEEEENS4_6LayoutINS5_IJNSA_ILi2EEESC_SC_EEENS5_IJSC_NSA_ILi0EEEST_EEEEENS5_IJNS4_10UnderscoreESW_SW_EEEEENS4_13SM90_TMA_LOADENS4_14ComposedLayoutINS4_7SwizzleILi3ELi4ELi3EEENS4_18smem_ptr_flag_bitsILi8EEENSQ_INS5_IJSB_SG_EEENS5_IJSG_SC_EEEEEEEvNS4_8identityENS4_23SM90_TMA_LOAD_MULTICASTES18_vS19_EENS_8epilogue10collective6detail29Sm90TmaWarpSpecializedAdapterINS1D_15DefaultEpilogueIaSJ_SJ_NS1C_6thread17LinearCombinationIaLi1EiiLNS1H_9ScaleType4KindE0ELNS_15FloatRoundStyleE2EaEENS1_15EpilogueDefaultEEEEEvvEEEEvNT_6ParamsE --------------------------
	.section	.nv.info._ZN7cutlass13device_kernelINS_4gemm6kernel13GemmUniversalIN4cute5tupleIJiiiiEEENS1_10collective13CollectiveMmaINS1_34MainloopSm90TmaGmmaWarpSpecializedILi4ENS5_IJNS4_1CILi8EEENSA_ILi1EEESC_EEENS1_35KernelTmaWarpSpecializedCooperativeEEENS5_IJNSA_ILi128EEENSA_ILi256EEESG_EEEaNS5_IJlSC_lEEEaSJ_NS4_8TiledMMAINS4_8MMA_AtomIJNS4_4SM904GMMA27MMA_64x256x32_S32S8S8_SS_TNEEEENS4_6LayoutINS5_IJNSA_ILi2EEESC_SC_EEENS5_IJSC_NSA_ILi0EEEST_EEEEENS5_IJNS4_10UnderscoreESW_SW_EEEEENS4_13SM90_TMA_LOADENS4_14ComposedLayoutINS4_7SwizzleILi3ELi4ELi3EEENS4_18smem_ptr_flag_bitsILi8EEENSQ_INS5_IJSB_SG_EEENS5_IJSG_SC_EEEEEEEvNS4_8identityENS4_23SM90_TMA_LOAD_MULTICASTES18_vS19_EENS_8epilogue10collective6detail29Sm90TmaWarpSpecializedAdapterINS1D_15DefaultEpilogueIaSJ_SJ_NS1C_6thread17LinearCombinationIaLi1EiiLNS1H_9ScaleType4KindE0ELNS_15FloatRoundStyleE2EaEENS1_15EpilogueDefaultEEEEEvvEEEEvNT_6ParamsE,"",@"SHT_CUDA_INFO"
	.sectionflags	@""
	.align	4


	//----- nvinfo : EIATTR_CUDA_API_VERSION
	.align		4
        /*0000*/ 	.byte	0x04, 0x37
        /*0002*/ 	.short	(.L_21 - .L_20)
.L_20:
        /*0004*/ 	.word	0x00000082


	//----- nvinfo : EIATTR_KPARAM_INFO
	.align		4
.L_21:
        /*0008*/ 	.byte	0x04, 0x17
        /*000a*/ 	.short	(.L_23 - .L_22)
.L_22:
        /*000c*/ 	.word	0x00000000
        /*0010*/ 	.short	0x0000
        /*0012*/ 	.short	0x0070
        /*0014*/ 	.byte	0x00, 0xf0, 0x01, 0x10


	//----- nvinfo : EIATTR_SPARSE_MMA_MASK
	.align		4
.L_23:
        /*0018*/ 	.byte	0x03, 0x50
        /*001a*/ 	.short	0x0000


	//----- nvinfo : EIATTR_MAXREG_COUNT
	.align		4
        /*001c*/ 	.byte	0x03, 0x1b
        /*001e*/ 	.short	0x00a8


	//----- nvinfo : EIATTR_NUM_BARRIERS
	.align		4
        /*0020*/ 	.byte	0x02, 0x4c
        /*0022*/ 	.byte	0x01
	.zero		1


	//----- nvinfo : EIATTR_EXTERNS
	.align		4
        /*0024*/ 	.byte	0x04, 0x0f
        /*0026*/ 	.short	(.L_25 - .L_24)


	//   ....[0]....
	.align		4
.L_24:
        /*0028*/ 	.word	index@(__assertfail)


	//----- nvinfo : EIATTR_MERCURY_ISA_VERSION
	.align		4
.L_25:
        /*002c*/ 	.byte	0x03, 0x5f
        /*002e*/ 	.short	0x0101


	//----- nvinfo : EIATTR_INT_WARP_WIDE_INSTR_OFFSETS
	.align		4
        /*0030*/ 	.byte	0x04, 0x31
        /*0032*/ 	.short	(.L_27 - .L_26)


	//   ....[0]....
.L_26:
        /*0034*/ 	.word	0x000004c0


	//   ....[1]....
        /*0038*/ 	.word	0x000004d0


	//   ....[2]....
        /*003c*/ 	.word	0x00000650


	//   ....[3]....
        /*0040*/ 	.word	0x00001cd0


	//----- nvinfo : EIATTR_COOP_GROUP_MASK_REGIDS
	.align		4
.L_27:
        /*0044*/ 	.byte	0x04, 0x29
        /*0046*/ 	.short	(.L_29 - .L_28)


	//   ....[0]....
.L_28:
        /*0048*/ 	.word	0xffffffff


	//   ....[1]....
        /*004c*/ 	.word	0xffffffff


	//   ....[2]....
        /*0050*/ 	.word	0xffffffff


	//   ....[3]....
        /*0054*/ 	.word	0xffffffff


	//   ....[4]....
        /*0058*/ 	.word	0xffffffff


	//   ....[5]....
        /*005c*/ 	.word	0xffffffff


	//----- nvinfo : EIATTR_COOP_GROUP_INSTR_OFFSETS
	.align		4
.L_29:
        /*0060*/ 	.byte	0x04, 0x28
        /*0062*/ 	.short	(.L_31 - .L_30)


	//   ....[0]....
.L_30:
        /*0064*/ 	.word	0x00000060


	//   ....[1]....
        /*0068*/ 	.word	0x00000070


	//   ....[2]....
        /*006c*/ 	.word	0x00000130


	//   ....[3]....
        /*0070*/ 	.word	0x000002f0


	//   ....[4]....
        /*0074*/ 	.word	0x000007f0


	//   ....[5]....
        /*0078*/ 	.word	0x00001230


	//----- nvinfo : EIATTR_REG_RECONFIG
	.align		4
.L_31:
        /*007c*/ 	.byte	0x01, 0x54
	.zero		2


	//----- nvinfo : EIATTR_SYSCALL_OFFSETS
	.align		4
        /*0080*/ 	.byte	0x04, 0x46
        /*0082*/ 	.short	(.L_33 - .L_32)


	//   ....[0]....
.L_32:
        /*0084*/ 	.word	0x000013f0


	//----- nvinfo : EIATTR_MBARRIER_INSTR_OFFSETS
	.align		4
.L_33:
        /*0088*/ 	.byte	0x04, 0x39
        /*008a*/ 	.short	(.L_35 - .L_34)


	//   ....[0]....
.L_34:
        /*008c*/ 	.word	0x00000260
        /*0090*/ 	.word	0x000000ff
        /*0094*/ 	.word	0x00000000
        /*0098*/ 	.short	0x0100
        /*009a*/ 	.byte	0x08
	.zero		1


	//   ....[1]....
        /*009c*/ 	.word	0x00000270
        /*00a0*/ 	.word	0x000000ff
        /*00a4*/ 	.word	0x00000020
        /*00a8*/ 	.short	0x0100
        /*00aa*/ 	.byte	0x08
	.zero		1


	//   ....[2]....
        /*00ac*/ 	.word	0x00000280
        /*00b0*/ 	.word	0x000000ff
        /*00b4*/ 	.word	0x00000008
        /*00b8*/ 	.short	0x0100
        /*00ba*/ 	.byte	0x08
	.zero		1


	//   ....[3]....
        /*00bc*/ 	.word	0x00000290
        /*00c0*/ 	.word	0x000000ff
        /*00c4*/ 	.word	0x00000028
        /*00c8*/ 	.short	0x0100
        /*00ca*/ 	.byte	0x08
	.zero		1


	//   ....[4]....
        /*00cc*/ 	.word	0x000002a0
        /*00d0*/ 	.word	0x000000ff
        /*00d4*/ 	.word	0x00000010
        /*00d8*/ 	.short	0x0100
        /*00da*/ 	.byte	0x08
	.zero		1


	//   ....[5]....
        /*00dc*/ 	.word	0x000002b0
        /*00e0*/ 	.word	0x000000ff
        /*00e4*/ 	.word	0x00000030
        /*00e8*/ 	.short	0x0100
        /*00ea*/ 	.byte	0x08
	.zero		1


	//   ....[6]....
        /*00ec*/ 	.word	0x000002c0
        /*00f0*/ 	.word	0x000000ff
        /*00f4*/ 	.word	0x00000018
        /*00f8*/ 	.short	0x0100
        /*00fa*/ 	.byte	0x08
	.zero		1


	//   ....[7]....
        /*00fc*/ 	.word	0x000002d0
        /*0100*/ 	.word	0x000000ff
        /*0104*/ 	.word	0x00000038
        /*0108*/ 	.short	0x0100
        /*010a*/ 	.byte	0x08
	.zero		1


	//   ....[8]....
        /*010c*/ 	.word	0x000006f0
        /*0110*/ 	.word	0x000000ff
        /*0114*/ 	.word	0x00000050
        /*0118*/ 	.short	0x0100
        /*011a*/ 	.byte	0x06
	.zero		1


	//   ....[9]....
        /*011c*/ 	.word	0x00000780
        /*0120*/ 	.word	0x000000ff
        /*0124*/ 	.word	0x00000058
        /*0128*/ 	.short	0x0100
        /*012a*/ 	.byte	0x06
	.zero		1


	//   ....[10]....
        /*012c*/ 	.word	0x000014c0
        /*0130*/ 	.word	0x00000003
        /*0134*/ 	.word	0x00000000
        /*0138*/ 	.short	0x010a
        /*013a*/ 	.byte	0x3f
	.zero		1


	//   ....[11]....
        /*013c*/ 	.word	0x00001500
        /*0140*/ 	.word	0x00000003
        /*0144*/ 	.word	0x00000000
        /*0148*/ 	.short	0x010a
        /*014a*/ 	.byte	0x3f
	.zero		1


	//   ....[12]....
        /*014c*/ 	.word	0x000018d0
        /*0150*/ 	.word	0x00000005
        /*0154*/ 	.word	0x00000000
        /*0158*/ 	.short	0x010a
        /*015a*/ 	.byte	0x3f
	.zero		1


	//   ....[13]....
        /*015c*/ 	.word	0x00001910
        /*0160*/ 	.word	0x00000005
        /*0164*/ 	.word	0x00000000
        /*0168*/ 	.short	0x010a
        /*016a*/ 	.byte	0x3f
	.zero		1


	//   ....[14]....
        /*016c*/ 	.word	0x00001b70
        /*0170*/ 	.word	0x00000005
        /*0174*/ 	.word	0x00000000
        /*0178*/ 	.short	0x0101
        /*017a*/ 	.byte	0x3f
	.zero		1


	//   ....[15]....
        /*017c*/ 	.word	0x00001d50
        /*0180*/ 	.word	0x00000003
        /*0184*/ 	.word	0x00000000
        /*0188*/ 	.short	0x0101
        /*018a*/ 	.byte	0x3f
	.zero		1


	//   ....[16]....
        /*018c*/ 	.word	0x00009270
        /*0190*/ 	.word	0x00000014
        /*0194*/ 	.word	0x00000020
        /*0198*/ 	.short	0x010a
        /*019a*/ 	.byte	0x3f
	.zero		1


	//   ....[17]....
        /*019c*/ 	.word	0x00009630
        /*01a0*/ 	.word	0x00000005
        /*01a4*/ 	.word	0x00000058
        /*01a8*/ 	.short	0x0101
        /*01aa*/ 	.byte	0x3f
	.zero		1


	//   ....[18]....
        /*01ac*/ 	.word	0x00009d50
        /*01b0*/ 	.word	0x00000007
        /*01b4*/ 	.word	0x00000000
        /*01b8*/ 	.short	0x010a
        /*01ba*/ 	.byte	0x3f
	.zero		1


	//   ....[19]....
        /*01bc*/ 	.word	0x00009dd0
        /*01c0*/ 	.word	0x00000008
        /*01c4*/ 	.word	0x00000000
        /*01c8*/ 	.short	0x010a
        /*01ca*/ 	.byte	0x3f
	.zero		1


	//   ....[20]....
        /*01cc*/ 	.word	0x00009e60
        /*01d0*/ 	.word	0x0000000b
        /*01d4*/ 	.word	0x00000000
        /*01d8*/ 	.short	0x010a
        /*01da*/ 	.byte	0x3f
	.zero		1


	//   ....[21]....
        /*01dc*/ 	.word	0x00009ef0
        /*01e0*/ 	.word	0x00000003
        /*01e4*/ 	.word	0x00000000
        /*01e8*/ 	.short	0x010a
        /*01ea*/ 	.byte	0x3f
	.zero		1


	//   ....[22]....
        /*01ec*/ 	.word	0x00009f50
        /*01f0*/ 	.word	0x00000003
        /*01f4*/ 	.word	0x00000000
        /*01f8*/ 	.short	0x010a
        /*01fa*/ 	.byte	0x3f
	.zero		1


	//   ....[23]....
        /*01fc*/ 	.word	0x00009fa0
        /*0200*/ 	.word	0x00000005
        /*0204*/ 	.word	0x00000000
        /*0208*/ 	.short	0x010a
        /*020a*/ 	.byte	0x3f
	.zero		1


	//   ....[24]....
        /*020c*/ 	.word	0x0000a070
        /*0210*/ 	.word	0x00000014
        /*0214*/ 	.word	0x00000020
        /*0218*/ 	.short	0x010a
        /*021a*/ 	.byte	0x3f
	.zero		1


	//   ....[25]....
        /*021c*/ 	.word	0x0000a140
        /*0220*/ 	.word	0x00000007
        /*0224*/ 	.word	0x00000000
        /*0228*/ 	.short	0x010a
        /*022a*/ 	.byte	0x3f
	.zero		1


	//   ....[26]....
        /*022c*/ 	.word	0x0000a190
        /*0230*/ 	.word	0x00000008
        /*0234*/ 	.word	0x00000000
        /*0238*/ 	.short	0x010a
        /*023a*/ 	.byte	0x3f
	.zero		1


	//   ....[27]....
        /*023c*/ 	.word	0x0000a1e0
        /*0240*/ 	.word	0x0000000b
        /*0244*/ 	.word	0x00000000
        /*0248*/ 	.short	0x010a
        /*024a*/ 	.byte	0x3f
	.zero		1


	//----- nvinfo : EIATTR_NUM_MBARRIERS
	.align		4
.L_35:
        /*024c*/ 	.byte	0x03, 0x38
        /*024e*/ 	.short	0x000a


	//----- nvinfo : EIATTR_EXIT_INSTR_OFFSETS
	.align		4
        /*0250*/ 	.byte	0x04, 0x1c
        /*0252*/ 	.short	(.L_37 - .L_36)


	//   ....[0]....
.L_36:
        /*0254*/ 	.word	0x00000950


	//   ....[1]....
        /*0258*/ 	.word	0x00001170


	//   ....[2]....
        /*025c*/ 	.word	0x00008970


	//   ....[3]....
        /*0260*/ 	.word	0x00008ed0


	//   ....[4]....
        /*0264*/ 	.word	0x00009f40


	//----- nvinfo : EIATTR_MAX_THREADS
	.align		4
.L_37:
        /*0268*/ 	.byte	0x04, 0x05
        /*026a*/ 	.short	(.L_39 - .L_38)
.L_38:
        /*026c*/ 	.word	0x00000180
        /*0270*/ 	.word	0x00000001
        /*0274*/ 	.word	0x00000001


	//----- nvinfo : EIATTR_CRS_STACK_SIZE
	.align		4
.L_39:
        /*0278*/ 	.byte	0x04, 0x1e
        /*027a*/ 	.short	(.L_41 - .L_40)
.L_40:
        /*027c*/ 	.word	0x00000000


	//----- nvinfo : EIATTR_CBANK_PARAM_SIZE
	.align		4
.L_41:
        /*0280*/ 	.byte	0x03, 0x19
        /*0282*/ 	.short	0x0470


	//----- nvinfo : EIATTR_PARAM_CBANK
	.align		4
        /*0284*/ 	.byte	0x04, 0x0a
        /*0286*/ 	.short	(.L_43 - .L_42)
	.align		4
.L_42:
        /*0288*/ 	.word	index@(.nv.constant0._ZN7cutlass13device_kernelINS_4gemm6kernel13GemmUniversalIN4cute5tupleIJiiiiEEENS1_10collective13CollectiveMmaINS1_34MainloopSm90TmaGmmaWarpSpecializedILi4ENS5_IJNS4_1CILi8EEENSA_ILi1EEESC_EEENS1_35KernelTmaWarpSpecializedCooperativeEEENS5_IJNSA_ILi128EEENSA_ILi256EEESG_EEEaNS5_IJlSC_lEEEaSJ_NS4_8TiledMMAINS4_8MMA_AtomIJNS4_4SM904GMMA27MMA_64x256x32_S32S8S8_SS_TNEEEENS4_6LayoutINS5_IJNSA_ILi2EEESC_SC_EEENS5_IJSC_NSA_ILi0EEEST_EEEEENS5_IJNS4_10UnderscoreESW_SW_EEEEENS4_13SM90_TMA_LOADENS4_14ComposedLayoutINS4_7SwizzleILi3ELi4ELi3EEENS4_18smem_ptr_flag_bitsILi8EEENSQ_INS5_IJSB_SG_EEENS5_IJSG_SC_EEEEEEEvNS4_8identityENS4_23SM90_TMA_LOAD_MULTICASTES18_vS19_EENS_8epilogue10collective6detail29Sm90TmaWarpSpecializedAdapterINS1D_15DefaultEpilogueIaSJ_SJ_NS1C_6thread17LinearCombinationIaLi1EiiLNS1H_9ScaleType4KindE0ELNS_15FloatRoundStyleE2EaEENS1_15EpilogueDefaultEEEEEvvEEEEvNT_6ParamsE)
        /*028c*/ 	.short	0x0210
        /*028e*/ 	.short	0x0470


	//----- nvinfo : EIATTR_SW_WAR
	.align		4
.L_43:
        /*0290*/ 	.byte	0x04, 0x36
        /*0292*/ 	.short	(.L_45 - .L_44)
.L_44:
        /*0294*/ 	.word	0x00000008
.L_45:


//--------------------- .nv.callgraph             --------------------------
	.section	.nv.callgraph,"",@"SHT_CUDA_CALLGRAPH"
	.align	4
	.sectionentsize	8
	.align		4
        /*0000*/ 	.word	0x00000000
	.align		4
        /*0004*/ 	.word	0xffffffff
	.align		4
        /*0008*/ 	.word	index@(_ZN7cutlass13device_kernelINS_4gemm6kernel13GemmUniversalIN4cute5tupleIJiiiiEEENS1_10collective13CollectiveMmaINS1_34MainloopSm90TmaGmmaWarpSpecializedILi4ENS5_IJNS4_1CILi8EEENSA_ILi1EEESC_EEENS1_35KernelTmaWarpSpecializedCooperativeEEENS5_IJNSA_ILi128EEENSA_ILi256EEESG_EEEaNS5_IJlSC_lEEEaSJ_NS4_8TiledMMAINS4_8MMA_AtomIJNS4_4SM904GMMA27MMA_64x256x32_S32S8S8_SS_TNEEEENS4_6LayoutINS5_IJNSA_ILi2EEESC_SC_EEENS5_IJSC_NSA_ILi0EEEST_EEEEENS5_IJNS4_10UnderscoreESW_SW_EEEEENS4_13SM90_TMA_LOADENS4_14ComposedLayoutINS4_7SwizzleILi3ELi4ELi3EEENS4_18smem_ptr_flag_bitsILi8EEENSQ_INS5_IJSB_SG_EEENS5_IJSG_SC_EEEEEEEvNS4_8identityENS4_23SM90_TMA_LOAD_MULTICASTES18_vS19_EENS_8epilogue10collective6detail29Sm90TmaWarpSpecializedAdapterINS1D_15DefaultEpilogueIaSJ_SJ_NS1C_6thread17LinearCombinationIaLi1EiiLNS1H_9ScaleType4KindE0ELNS_15FloatRoundStyleE2EaEENS1_15EpilogueDefaultEEEEEvvEEEEvNT_6ParamsE)
	.align		4
        /*000c*/ 	.word	index@(__assertfail)
	.align		4
        /*0010*/ 	.word	0x00000000
	.align		4
        /*0014*/ 	.word	0xfffffffe
	.align		4
        /*0018*/ 	.word	0x00000000
	.align		4
        /*001c*/ 	.word	0xfffffffd
	.align		4
        /*0020*/ 	.word	0x00000000
	.align		4
        /*0024*/ 	.word	0xfffffffc


//--------------------- .nv.constant4             --------------------------
	.section	.nv.constant4,"a",@progbits
	.align	8
	.align		8
.nv.constant4:
        /*0000*/ 	.dword	__assertfail
	.align		8
        /*0008*/ 	.dword	__unnamed_1
	.align		8
        /*0010*/ 	.dword	_ZN40_INTERNAL_a25565e8_4_k_cu_8992a2a3_187964cuda3std3__45__cpo5beginE
	.align		8
        /*0018*/ 	.dword	_ZN40_INTERNAL_a25565e8_4_k_cu_8992a2a3_187964cuda3std3__45__cpo3endE
	.align		8
        /*0020*/ 	.dword	_ZN40_INTERNAL_a25565e8_4_k_cu_8992a2a3_187964cuda3std3__45__cpo6cbeginE
	.align		8
        /*0028*/ 	.dword	_ZN40_INTERNAL_a25565e8_4_k_cu_8992a2a3_187964cuda3std3__45__cpo4cendE
	.align		8
        /*0030*/ 	.dword	_ZN40_INTERNAL_a25565e8_4_k_cu_8992a2a3_187964cuda3std3__442_GLOBAL__N__a25565e8_4_k_cu_8992a2a3_187966ignoreE
	.align		8
        /*0038*/ 	.dword	_ZN40_INTERNAL_a25565e8_4_k_cu_8992a2a3_187964cuda3std3__419piecewise_constructE
	.align		8
        /*0040*/ 	.dword	_ZN40_INTERNAL_a25565e8_4_k_cu_8992a2a3_187964cuda3std3__48in_placeE
	.align		8
        /*0048*/ 	.dword	_ZN40_INTERNAL_a25565e8_4_k_cu_8992a2a3_187964cuda3std6ranges3__45__cpo4swapE
	.align		8
        /*0050*/ 	.dword	_ZN40_INTERNAL_a25565e8_4_k_cu_8992a2a3_187964cuda3std6ranges3__45__cpo9iter_moveE
	.align		8
        /*0058*/ 	.dword	_ZN40_INTERNAL_a25565e8_4_k_cu_8992a2a3_187964cute7productE
	.align		8
        /*0060*/ 	.dword	_ZN40_INTERNAL_a25565e8_4_k_cu_8992a2a3_187964cute1_E
	.align		8
        /*0068*/ 	.dword	$str$22
	.align		8
        /*0070*/ 	.dword	$str$23


//--------------------- .text._ZN7cutlass13device_kernelINS_4gemm6kernel13GemmUniversalIN4cute5tupleIJiiiiEEENS1_10collective13CollectiveMmaINS1_34MainloopSm90TmaGmmaWarpSpecializedILi4ENS5_IJNS4_1CILi8EEENSA_ILi1EEESC_EEENS1_35KernelTmaWarpSpecializedCooperativeEEENS5_IJNSA_ILi128EEENSA_ILi256EEESG_EEEaNS5_IJlSC_lEEEaSJ_NS4_8TiledMMAINS4_8MMA_AtomIJNS4_4SM904GMMA27MMA_64x256x32_S32S8S8_SS_TNEEEENS4_6LayoutINS5_IJNSA_ILi2EEESC_SC_EEENS5_IJSC_NSA_ILi0EEEST_EEEEENS5_IJNS4_10UnderscoreESW_SW_EEEEENS4_13SM90_TMA_LOADENS4_14ComposedLayoutINS4_7SwizzleILi3ELi4ELi3EEENS4_18smem_ptr_flag_bitsILi8EEENSQ_INS5_IJSB_SG_EEENS5_IJSG_SC_EEEEEEEvNS4_8identityENS4_23SM90_TMA_LOAD_MULTICASTES18_vS19_EENS_8epilogue10collective6detail29Sm90TmaWarpSpecializedAdapterINS1D_15DefaultEpilogueIaSJ_SJ_NS1C_6thread17LinearCombinationIaLi1EiiLNS1H_9ScaleType4KindE0ELNS_15FloatRoundStyleE2EaEENS1_15EpilogueDefaultEEEEEvvEEEEvNT_6ParamsE --------------------------
	.section	.text._ZN7cutlass13device_kernelINS_4gemm6kernel13GemmUniversalIN4cute5tupleIJiiiiEEENS1_10collective13CollectiveMmaINS1_34MainloopSm90TmaGmmaWarpSpecializedILi4ENS5_IJNS4_1CILi8EEENSA_ILi1EEESC_EEENS1_35KernelTmaWarpSpecializedCooperativeEEENS5_IJNSA_ILi128EEENSA_ILi256EEESG_EEEaNS5_IJlSC_lEEEaSJ_NS4_8TiledMMAINS4_8MMA_AtomIJNS4_4SM904GMMA27MMA_64x256x32_S32S8S8_SS_TNEEEENS4_6LayoutINS5_IJNSA_ILi2EEESC_SC_EEENS5_IJSC_NSA_ILi0EEEST_EEEEENS5_IJNS4_10UnderscoreESW_SW_EEEEENS4_13SM90_TMA_LOADENS4_14ComposedLayoutINS4_7SwizzleILi3ELi4ELi3EEENS4_18smem_ptr_flag_bitsILi8EEENSQ_INS5_IJSB_SG_EEENS5_IJSG_SC_EEEEEEEvNS4_8identityENS4_23SM90_TMA_LOAD_MULTICASTES18_vS19_EENS_8epilogue10collective6detail29Sm90TmaWarpSpecializedAdapterINS1D_15DefaultEpilogueIaSJ_SJ_NS1C_6thread17LinearCombinationIaLi1EiiLNS1H_9ScaleType4KindE0ELNS_15FloatRoundStyleE2EaEENS1_15EpilogueDefaultEEEEEvvEEEEvNT_6ParamsE,"ax",@progbits
	.align	128
.text._ZN7cutlass13device_kernelINS_4gemm6kernel13GemmUniversalIN4cute5tupleIJiiiiEEENS1_10collective13CollectiveMmaINS1_34MainloopSm90TmaGmmaWarpSpecializedILi4ENS5_IJNS4_1CILi8EEENSA_ILi1EEESC_EEENS1_35KernelTmaWarpSpecializedCooperativeEEENS5_IJNSA_ILi128EEENSA_ILi256EEESG_EEEaNS5_IJlSC_lEEEaSJ_NS4_8TiledMMAINS4_8MMA_AtomIJNS4_4SM904GMMA27MMA_64x256x32_S32S8S8_SS_TNEEEENS4_6LayoutINS5_IJNSA_ILi2EEESC_SC_EEENS5_IJSC_NSA_ILi0EEEST_EEEEENS5_IJNS4_10UnderscoreESW_SW_EEEEENS4_13SM90_TMA_LOADENS4_14ComposedLayoutINS4_7SwizzleILi3ELi4ELi3EEENS4_18smem_ptr_flag_bitsILi8EEENSQ_INS5_IJSB_SG_EEENS5_IJSG_SC_EEEEEEEvNS4_8identityENS4_23SM90_TMA_LOAD_MULTICASTES18_vS19_EENS_8epilogue10collective6detail29Sm90TmaWarpSpecializedAdapterINS1D_15DefaultEpilogueIaSJ_SJ_NS1C_6thread17LinearCombinationIaLi1EiiLNS1H_9ScaleType4KindE0ELNS_15FloatRoundStyleE2EaEENS1_15EpilogueDefaultEEEEEvvEEEEvNT_6ParamsE:
        .type           _ZN7cutlass13device_kernelINS_4gemm6kernel13GemmUniversalIN4cute5tupleIJiiiiEEENS1_10collective13CollectiveMmaINS1_34MainloopSm90TmaGmmaWarpSpecializedILi4ENS5_IJNS4_1CILi8EEENSA_ILi1EEESC_EEENS1_35KernelTmaWarpSpecializedCooperativeEEENS5_IJNSA_ILi128EEENSA_ILi256EEESG_EEEaNS5_IJlSC_lEEEaSJ_NS4_8TiledMMAINS4_8MMA_AtomIJNS4_4SM904GMMA27MMA_64x256x32_S32S8S8_SS_TNEEEENS4_6LayoutINS5_IJNSA_ILi2EEESC_SC_EEENS5_IJSC_NSA_ILi0EEEST_EEEEENS5_IJNS4_10UnderscoreESW_SW_EEEEENS4_13SM90_TMA_LOADENS4_14ComposedLayoutINS4_7SwizzleILi3ELi4ELi3EEENS4_18smem_ptr_flag_bitsILi8EEENSQ_INS5_IJSB_SG_EEENS5_IJSG_SC_EEEEEEEvNS4_8identityENS4_23SM90_TMA_LOAD_MULTICASTES18_vS19_EENS_8epilogue10collective6detail29Sm90TmaWarpSpecializedAdapterINS1D_15DefaultEpilogueIaSJ_SJ_NS1C_6thread17LinearCombinationIaLi1EiiLNS1H_9ScaleType4KindE0ELNS_15FloatRoundStyleE2EaEENS1_15EpilogueDefaultEEEEEvvEEEEvNT_6ParamsE,@function
        .size           _ZN7cutlass13device_kernelINS_4gemm6kernel13GemmUniversalIN4cute5tupleIJiiiiEEENS1_10collective13CollectiveMmaINS1_34MainloopSm90TmaGmmaWarpSpecializedILi4ENS5_IJNS4_1CILi8EEENSA_ILi1EEESC_EEENS1_35KernelTmaWarpSpecializedCooperativeEEENS5_IJNSA_ILi128EEENSA_ILi256EEESG_EEEaNS5_IJlSC_lEEEaSJ_NS4_8TiledMMAINS4_8MMA_AtomIJNS4_4SM904GMMA27MMA_64x256x32_S32S8S8_SS_TNEEEENS4_6LayoutINS5_IJNSA_ILi2EEESC_SC_EEENS5_IJSC_NSA_ILi0EEEST_EEEEENS5_IJNS4_10UnderscoreESW_SW_EEEEENS4_13SM90_TMA_LOADENS4_14ComposedLayoutINS4_7SwizzleILi3ELi4ELi3EEENS4_18smem_ptr_flag_bitsILi8EEENSQ_INS5_IJSB_SG_EEENS5_IJSG_SC_EEEEEEEvNS4_8identityENS4_23SM90_TMA_LOAD_MULTICASTES18_vS19_EENS_8epilogue10collective6detail29Sm90TmaWarpSpecializedAdapterINS1D_15DefaultEpilogueIaSJ_SJ_NS1C_6thread17LinearCombinationIaLi1EiiLNS1H_9ScaleType4KindE0ELNS_15FloatRoundStyleE2EaEENS1_15EpilogueDefaultEEEEEvvEEEEvNT_6ParamsE,(.L_x_329 - _ZN7cutlass13device_kernelINS_4gemm6kernel13GemmUniversalIN4cute5tupleIJiiiiEEENS1_10collective13CollectiveMmaINS1_34MainloopSm90TmaGmmaWarpSpecializedILi4ENS5_IJNS4_1CILi8EEENSA_ILi1EEESC_EEENS1_35KernelTmaWarpSpecializedCooperativeEEENS5_IJNSA_ILi128EEENSA_ILi256EEESG_EEEaNS5_IJlSC_lEEEaSJ_NS4_8TiledMMAINS4_8MMA_AtomIJNS4_4SM904GMMA27MMA_64x256x32_S32S8S8_SS_TNEEEENS4_6LayoutINS5_IJNSA_ILi2EEESC_SC_EEENS5_IJSC_NSA_ILi0EEEST_EEEEENS5_IJNS4_10UnderscoreESW_SW_EEEEENS4_13SM90_TMA_LOADENS4_14ComposedLayoutINS4_7SwizzleILi3ELi4ELi3EEENS4_18smem_ptr_flag_bitsILi8EEENSQ_INS5_IJSB_SG_EEENS5_IJSG_SC_EEEEEEEvNS4_8identityENS4_23SM90_TMA_LOAD_MULTICASTES18_vS19_EENS_8epilogue10collective6detail29Sm90TmaWarpSpecializedAdapterINS1D_15DefaultEpilogueIaSJ_SJ_NS1C_6thread17LinearCombinationIaLi1EiiLNS1H_9ScaleType4KindE0ELNS_15FloatRoundStyleE2EaEENS1_15EpilogueDefaultEEEEEvvEEEEvNT_6ParamsE)
        .other          _ZN7cutlass13device_kernelINS_4gemm6kernel13GemmUniversalIN4cute5tupleIJiiiiEEENS1_10collective13CollectiveMmaINS1_34MainloopSm90TmaGmmaWarpSpecializedILi4ENS5_IJNS4_1CILi8EEENSA_ILi1EEESC_EEENS1_35KernelTmaWarpSpecializedCooperativeEEENS5_IJNSA_ILi128EEENSA_ILi256EEESG_EEEaNS5_IJlSC_lEEEaSJ_NS4_8TiledMMAINS4_8MMA_AtomIJNS4_4SM904GMMA27MMA_64x256x32_S32S8S8_SS_TNEEEENS4_6LayoutINS5_IJNSA_ILi2EEESC_SC_EEENS5_IJSC_NSA_ILi0EEEST_EEEEENS5_IJNS4_10UnderscoreESW_SW_EEEEENS4_13SM90_TMA_LOADENS4_14ComposedLayoutINS4_7SwizzleILi3ELi4ELi3EEENS4_18smem_ptr_flag_bitsILi8EEENSQ_INS5_IJSB_SG_EEENS5_IJSG_SC_EEEEEEEvNS4_8identityENS4_23SM90_TMA_LOAD_MULTICASTES18_vS19_EENS_8epilogue10collective6detail29Sm90TmaWarpSpecializedAdapterINS1D_15DefaultEpilogueIaSJ_SJ_NS1C_6thread17LinearCombinationIaLi1EiiLNS1H_9ScaleType4KindE0ELNS_15FloatRoundStyleE2EaEENS1_15EpilogueDefaultEEEEEvvEEEEvNT_6ParamsE,@"STO_CUDA_ENTRY STV_DEFAULT"
_ZN7cutlass13device_kernelINS_4gemm6kernel13GemmUniversalIN4cute5tupleIJiiiiEEENS1_10collective13CollectiveMmaINS1_34MainloopSm90TmaGmmaWarpSpecializedILi4ENS5_IJNS4_1CILi8EEENSA_ILi1EEESC_EEENS1_35KernelTmaWarpSpecializedCooperativeEEENS5_IJNSA_ILi128EEENSA_ILi256EEESG_EEEaNS5_IJlSC_lEEEaSJ_NS4_8TiledMMAINS4_8MMA_AtomIJNS4_4SM904GMMA27MMA_64x256x32_S32S8S8_SS_TNEEEENS4_6LayoutINS5_IJNSA_ILi2EEESC_SC_EEENS5_IJSC_NSA_ILi0EEEST_EEEEENS5_IJNS4_10UnderscoreESW_SW_EEEEENS4_13SM90_TMA_LOADENS4_14ComposedLayoutINS4_7SwizzleILi3ELi4ELi3EEENS4_18smem_ptr_flag_bitsILi8EEENSQ_INS5_IJSB_SG_EEENS5_IJSG_SC_EEEEEEEvNS4_8identityENS4_23SM90_TMA_LOAD_MULTICASTES18_vS19_EENS_8epilogue10collective6detail29Sm90TmaWarpSpecializedAdapterINS1D_15DefaultEpilogueIaSJ_SJ_NS1C_6thread17LinearCombinationIaLi1EiiLNS1H_9ScaleType4KindE0ELNS_15FloatRoundStyleE2EaEENS1_15EpilogueDefaultEEEEEvvEEEEvNT_6ParamsE:
[----:B------:R-:W0:Y:S01]  /*0000*/  LDC R1, c[0x0][0x28] ;  /* 0x00000a00ff017b82 */ /* 0x000e220000000800 */
[----:B------:R-:W1:Y:S01]  /*0010*/  S2R R18, SR_TID.X ;  /* 0x0000000000127919 */ /* 0x000e620000002100 */
[----:B------:R-:W-:Y:S01]  /*0020*/  ELECT P0, URZ, PT ;  /* 0x00000000003f782f */ /* 0x000fe20003800000 */
[----:B------:R-:W-:Y:S01]  /*0030*/  BSSY B0, `(.L_x_0) ;  /* 0x000000f000007945 */ /* 0x000fe20003800000 */
[--C-:B-1----:R-:W-:Y:S02]  /*0040*/  SHF.R.U32.HI R0, RZ, 0x5, R18.reuse ;  /* 0x00000005ff007819 */ /* 0x102fe40000011612 */
[----:B------:R-:W-:-:S03]  /*0050*/  SHF.R.U32.HI R3, RZ, 0x7, R18 ;  /* 0x00000007ff037819 */ /* 0x000fc60000011612 */
[----:B------:R-:W1:Y:S04]  /*0060*/  SHFL.IDX PT, R2, R0, RZ, 0x1f ;  /* 0x00001fff00027589 */ /* 0x000e6800000e0000 */
[----:B------:R2:W3:Y:S01]  /*0070*/  SHFL.IDX PT, R5, R3, RZ, 0x1f ;  /* 0x00001fff03057589 */ /* 0x0004e200000e0000 */
[----:B-1----:R-:W-:-:S13]  /*0080*/  ISETP.NE.OR P0, PT, R2, RZ, !P0 ;  /* 0x000000ff0200720c */ /* 0x002fda0004705670 */
[----:B0-23--:R-:W-:Y:S05]  /*0090*/  @P0 BRA `(.L_x_1) ;  /* 0x0000000000200947 */ /* 0x00dfea0003800000 */
[----:B------:R-:W-:Y:S02]  /*00a0*/  ULDC.64 UR4, c[0x0][0x198] ;  /* 0x0000660000047ab9 */ /* 0x000fe40000000a00 */
[----:B------:R-:W-:Y:S02]  /*00b0*/  UIADD3 UR6, UP0, UR4, 0xf0, URZ ;  /* 0x000000f004067890 */ /* 0x000fe4000ff1e03f */
[----:B------:R-:W-:Y:S02]  /*00c0*/  UIADD3 UR4, UP1, UR4, 0x1f0, URZ ;  /* 0x000001f004047890 */ /* 0x000fe4000ff3e03f */
[----:B------:R-:W-:Y:S02]  /*00d0*/  UIADD3.X UR7, URZ, UR5, URZ, UP0, !UPT ;  /* 0x000000053f077290 */ /* 0x000fe400087fe43f */
[----:B------:R-:W-:-:S07]  /*00e0*/  UIADD3.X UR5, URZ, UR5, URZ, UP1, !UPT ;  /* 0x000000053f057290 */ /* 0x000fce0008ffe43f */
[----:B------:R0:W-:Y:S02]  /*00f0*/  UTMACCTL.PF [UR6] ;  /* 0x00000000060079b9 */ /* 0x0001e40008040000 */
[----:B------:R0:W-:Y:S02]  /*0100*/  UTMACCTL.PF [UR4] ;  /* 0x00000000040079b9 */ /* 0x0001e40008040000 */
[----:B0-----:R-:W-:Y:S01]  /*0110*/  NOP ;  /* 0x0000000000007918 */ /* 0x001fe20000000000 */
.L_x_1:
[----:B------:R-:W-:Y:S05]  /*0120*/  BSYNC B0 ;  /* 0x0000000000007941 */ /* 0x000fea0003800000 */
.L_x_0:
[----:B------:R-:W0:Y:S01]  /*0130*/  SHFL.IDX PT, R3, R0, RZ, 0x1f ;  /* 0x00001fff00037589 */ /* 0x000e2200000e0000 */
[----:B------:R-:W-:-:S04]  /*0140*/  SHF.R.S32.HI R7, RZ, 0x1f, R18 ;  /* 0x0000001fff077819 */ /* 0x000fc80000011412 */
[----:B------:R-:W-:-:S04]  /*0150*/  LEA.HI R7, R7, R18, RZ, 0x7 ;  /* 0x0000001207077211 */ /* 0x000fc800078f38ff */
[----:B------:R-:W-:Y:S02]  /*0160*/  LOP3.LUT R7, R7, 0xffffff80, RZ, 0xc0, !PT ;  /* 0xffffff8007077812 */ /* 0x000fe400078ec0ff */
[----:B0-----:R-:W-:-:S13]  /*0170*/  ISETP.NE.AND P0, PT, R3, RZ, PT ;  /* 0x000000ff0300720c */ /* 0x001fda0003f05270 */
[----:B------:R-:W-:Y:S05]  /*0180*/  @P0 BRA `(.L_x_2) ;  /* 0x0000000000580947 */ /* 0x000fea0003800000 */
[----:B------:R-:W0:Y:S01]  /*0190*/  S2UR UR8, SR_CgaCtaId ;  /* 0x00000000000879c3 */ /* 0x000e220000008800 */
[----:B------:R-:W-:Y:S01]  /*01a0*/  UMOV UR4, 0x400 ;  /* 0x0000040000047882 */ /* 0x000fe20000000000 */
[----:B------:R-:W-:Y:S01]  /*01b0*/  UMOV UR5, 0x1 ;  /* 0x0000000100057882 */ /* 0x000fe20000000000 */
[----:B------:R-:W-:Y:S01]  /*01c0*/  UMOV UR6, 0x10 ;  /* 0x0000001000067882 */ /* 0x000fe20000000000 */
[----:B------:R-:W-:Y:S01]  /*01d0*/  ELECT P0, URZ, PT ;  /* 0x00000000003f782f */ /* 0x000fe20003800000 */
[----:B------:R-:W-:-:S04]  /*01e0*/  UIADD3 UR6, -UR6, 0x100000, URZ ;  /* 0x0010000006067890 */ /* 0x000fc8000fffe13f */
[----:B------:R-:W-:Y:S02]  /*01f0*/  USHF.L.U32 UR7, UR6, 0xb, URZ ;  /* 0x0000000b06077899 */ /* 0x000fe4000800063f */
[----:B------:R-:W-:Y:S02]  /*0200*/  USHF.L.U32 UR6, UR6, 0x1, URZ ;  /* 0x0000000106067899 */ /* 0x000fe4000800063f */
[----:B0-----:R-:W-:Y:S02]  /*0210*/  ULEA UR8, UR8, UR4, 0x18 ;  /* 0x0000000408087291 */ /* 0x001fe4000f8ec03f */
[----:B------:R-:W-:-:S04]  /*0220*/  UIADD3 UR4, -UR5, 0x100000, URZ ;  /* 0x0010000005047890 */ /* 0x000fc8000fffe13f */
[----:B------:R-:W-:Y:S02]  /*0230*/  USHF.L.U32 UR5, UR4, 0xb, URZ ;  /* 0x0000000b04057899 */ /* 0x000fe4000800063f */
[----:B------:R-:W-:Y:S01]  /*0240*/  USHF.L.U32 UR4, UR4, 0x1, URZ ;  /* 0x0000000104047899 */ /* 0x000fe2000800063f */
[----:B------:R-:W0:Y:S11]  /*0250*/  FENCE.VIEW.ASYNC.S ;  /* 0x00000000000073c6 */ /* 0x000e360000000000 */
[----:B0-----:R0:W1:Y:S01]  /*0260*/  SYNCS.EXCH.64 URZ, [UR8], UR4 ;  /* 0x00000004083f75b2 */ /* 0x0010620008000100 */
[----:B------:R0:W2:Y:S01]  /*0270*/  SYNCS.EXCH.64 URZ, [UR8+0x20], UR6 ;  /* 0x00002006083f75b2 */ /* 0x0000a20008000100 */
[----:B------:R0:W3:Y:S01]  /*0280*/  SYNCS.EXCH.64 URZ, [UR8+0x8], UR4 ;  /* 0x00000804083f75b2 */ /* 0x0000e20008000100 */
[----:B------:R0:W4:Y:S01]  /*0290*/  SYNCS.EXCH.64 URZ, [UR8+0x28], UR6 ;  /* 0x00002806083f75b2 */ /* 0x0001220008000100 */
[----:B------:R0:W0:Y:S01]  /*02a0*/  SYNCS.EXCH.64 URZ, [UR8+0x10], UR4 ;  /* 0x00001004083f75b2 */ /* 0x0000220008000100 */
[----:B------:R0:W0:Y:S01]  /*02b0*/  SYNCS.EXCH.64 URZ, [UR8+0x30], UR6 ;  /* 0x00003006083f75b2 */ /* 0x0000220008000100 */
[----:B------:R0:W0:Y:S01]  /*02c0*/  SYNCS.EXCH.64 URZ, [UR8+0x18], UR4 ;  /* 0x00001804083f75b2 */ /* 0x0000220008000100 */
[----:B------:R0:W0:Y:S01]  /*02d0*/  SYNCS.EXCH.64 URZ, [UR8+0x38], UR6 ;  /* 0x00003806083f75b2 */ /* 0x0000220008000100 */
[----:B------:R-:W-:Y:S01]  /*02e0*/  NOP ;  /* 0x0000000000007918 */ /* 0x000fe20000000000 */
.L_x_2:
[----:B------:R-:W5:Y:S01]  /*02f0*/  SHFL.IDX PT, R0, R0, RZ, 0x1f ;  /* 0x00001fff00007589 */ /* 0x000f6200000e0000 */
[----:B0-----:R-:W0:Y:S01]  /*0300*/  S2UR UR8, SR_CTAID.X ;  /* 0x00000000000879c3 */ /* 0x001e220000002500 */
[----:B------:R-:W-:Y:S01]  /*0310*/  IMAD.IADD R6, R18, 0x1, -R7 ;  /* 0x0000000112067824 */ /* 0x000fe200078e0a07 */
[----:B------:R-:W-:Y:S01]  /*0320*/  SHF.R.S32.HI R10, RZ, 0x1f, R3 ;  /* 0x0000001fff0a7819 */ /* 0x000fe20000011403 */
[----:B------:R-:W1:Y:S01]  /*0330*/  S2R R4, SR_CTAID.Y ;  /* 0x0000000000047919 */ /* 0x000e620000002600 */
[----:B------:R-:W-:Y:S01]  /*0340*/  ELECT P0, URZ, PT ;  /* 0x00000000003f782f */ /* 0x000fe20003800000 */
[----:B------:R-:W-:Y:S01]  /*0350*/  NOP ;  /* 0x0000000000007918 */ /* 0x000fe20000000000 */
[----:B------:R-:W-:Y:S01]  /*0360*/  SHF.R.S32.HI R7, RZ, 0x1f, R6 ;  /* 0x0000001fff077819 */ /* 0x000fe20000011406 */
[----:B------:R-:W-:Y:S01]  /*0370*/  ULDC UR4, c[0x0][0x150] ;  /* 0x0000540000047ab9 */ /* 0x000fe20000000800 */
[----:B------:R-:W-:Y:S01]  /*0380*/  LEA.HI R10, R10, R3, RZ, 0x2 ;  /* 0x000000030a0a7211 */ /* 0x000fe200078f10ff */
[----:B------:R-:W2:Y:S01]  /*0390*/  LDC R9, c[0x0][0x144] ;  /* 0x00005100ff097b82 */ /* 0x000ea20000000800 */
[----:B------:R-:W-:Y:S01]  /*03a0*/  LEA.HI R7, R7, R6, RZ, 0x3 ;  /* 0x0000000607077211 */ /* 0x000fe200078f18ff */
[----:B------:R-:W-:Y:S01]  /*03b0*/  NOP ;  /* 0x0000000000007918 */ /* 0x000fe20000000000 */
[----:B------:R-:W-:Y:S01]  /*03c0*/  LOP3.LUT R10, R10, 0x3ffffffc, RZ, 0xc0, !PT ;  /* 0x3ffffffc0a0a7812 */ /* 0x000fe200078ec0ff */
[----:B------:R-:W-:Y:S01]  /*03d0*/  IMAD.MOV.U32 R23, RZ, RZ, 0x1 ;  /* 0x00000001ff177424 */ /* 0x000fe200078e00ff */
[----:B------:R-:W-:-:S02]  /*03e0*/  SHF.R.S32.HI R8, RZ, 0x3, R7 ;  /* 0x00000003ff087819 */ /* 0x000fc40000011407 */
[----:B------:R-:W-:Y:S01]  /*03f0*/  SHF.R.S32.HI R7, RZ, 0x1f, R7 ;  /* 0x0000001fff077819 */ /* 0x000fe20000011407 */
[----:B------:R-:W-:Y:S01]  /*0400*/  IMAD.IADD R10, R3, 0x1, -R10 ;  /* 0x00000001030a7824 */ /* 0x000fe200078e0a0a */
[----:B------:R-:W3:Y:S01]  /*0410*/  LDC R12, c[0x0][0x140] ;  /* 0x00005000ff0c7b82 */ /* 0x000ee20000000800 */
[----:B------:R-:W-:Y:S02]  /*0420*/  ISETP.NE.AND P3, PT, R5, RZ, PT ;  /* 0x000000ff0500720c */ /* 0x000fe40003f65270 */
[----:B------:R-:W-:Y:S02]  /*0430*/  LEA.HI R7, R7, R8, RZ, 0x2 ;  /* 0x0000000807077211 */ /* 0x000fe400078f10ff */
[----:B-----5:R-:W-:Y:S02]  /*0440*/  ISETP.NE.OR P0, PT, R0, RZ, !P0 ;  /* 0x000000ff0000720c */ /* 0x020fe40004705670 */
[----:B------:R-:W-:Y:S02]  /*0450*/  LOP3.LUT R7, R7, 0xfffffffc, RZ, 0xc0, !PT ;  /* 0xfffffffc07077812 */ /* 0x000fe400078ec0ff */
[----:B0-----:R-:W-:-:S03]  /*0460*/  I2FP.F32.U32 R0, UR8 ;  /* 0x0000000800007c45 */ /* 0x001fc60008201000 */
[----:B------:R-:W-:Y:S02]  /*0470*/  IMAD.IADD R7, R8, 0x1, -R7 ;  /* 0x0000000108077824 */ /* 0x000fe400078e0a07 */
[----:B------:R-:W-:Y:S01]  /*0480*/  FMUL R0, R0, UR4 ;  /* 0x0000000400007c20 */ /* 0x000fe20008400000 */
[----:B------:R-:W-:Y:S01]  /*0490*/  ULDC UR4, c[0x0][0x154] ;  /* 0x0000550000047ab9 */ /* 0x000fe20000000800 */
[----:B------:R-:W-:Y:S01]  /*04a0*/  IMAD R7, R10, 0x4, R7 ;  /* 0x000000040a077824 */ /* 0x000fe200078e0207 */
[----:B-1----:R-:W-:Y:S01]  /*04b0*/  I2FP.F32.U32 R8, R4 ;  /* 0x0000000400087245 */ /* 0x002fe20000201000 */
[----:B------:R-:W-:Y:S01]  /*04c0*/  VOTEU.ALL UP0, P0 ;  /* 0x00000000003f7886 */ /* 0x000fe20000000000 */
[----:B------:R-:W-:Y:S01]  /*04d0*/  VOTEU.ALL UP1, P0 ;  /* 0x00000000003f7886 */ /* 0x000fe20000020000 */
[----:B------:R-:W0:Y:S01]  /*04e0*/  F2I.U32.TRUNC.NTZ R0, R0 ;  /* 0x0000000000007305 */ /* 0x000e22000020f000 */
[C---:B------:R-:W-:Y:S02]  /*04f0*/  IMAD.SHL.U32 R152, R7.reuse, 0x4, RZ ;  /* 0x0000000407987824 */ /* 0x040fe400078e00ff */
[----:B------:R-:W-:Y:S01]  /*0500*/  FMUL R10, R8, UR4 ;  /* 0x00000004080a7c20 */ /* 0x000fe20008400000 */
[----:B------:R-:W1:Y:S01]  /*0510*/  @!UP0 S2UR UR7, SR_CgaCtaId ;  /* 0x00000000000789c3 */ /* 0x000e620000008800 */
[----:B------:R-:W-:Y:S01]  /*0520*/  UMOV UR4, 0x20 ;  /* 0x0000002000047882 */ /* 0x000fe20000000000 */
[----:B------:R-:W-:Y:S01]  /*0530*/  @!UP0 UMOV UR6, 0x400 ;  /* 0x0000040000068882 */ /* 0x000fe20000000000 */
[----:B------:R-:W-:Y:S01]  /*0540*/  LOP3.LUT R152, R7, 0xc, R152, 0x78, !PT ;  /* 0x0000000c07987812 */ /* 0x000fe200078e7898 */
[----:B------:R-:W-:-:S04]  /*0550*/  @!UP0 UIADD3 UR4, -UR4, 0x100000, URZ ;  /* 0x0010000004048890 */ /* 0x000fc8000fffe13f */
[----:B------:R-:W-:Y:S02]  /*0560*/  @!UP0 USHF.L.U32 UR5, UR4, 0xb, URZ ;  /* 0x0000000b04058899 */ /* 0x000fe4000800063f */
[----:B------:R-:W-:Y:S01]  /*0570*/  @!UP0 USHF.L.U32 UR4, UR4, 0x1, URZ ;  /* 0x0000000104048899 */ /* 0x000fe2000800063f */
[----:B------:R-:W5:Y:S01]  /*0580*/  F2I.U32.TRUNC.NTZ R10, R10 ;  /* 0x0000000a000a7305 */ /* 0x000f62000020f000 */
[----:B---3--:R-:W-:Y:S02]  /*0590*/  ISETP.EQ.U32.AND P2, PT, R12, 0x1, PT ;  /* 0x000000010c00780c */ /* 0x008fe40003f42070 */
[----:B------:R-:W-:Y:S01]  /*05a0*/  SHF.R.S32.HI R3, RZ, 0x1f, R152 ;  /* 0x0000001fff037819 */ /* 0x000fe20000011498 */
[----:B------:R-:W3:Y:S01]  /*05b0*/  LDC R7, c[0x0][0x148] ;  /* 0x00005200ff077b82 */ /* 0x000ee20000000800 */
[----:B0-----:R-:W-:Y:S02]  /*05c0*/  IMAD.MOV R14, RZ, RZ, -R0 ;  /* 0x000000ffff0e7224 */ /* 0x001fe400078e0a00 */
[----:B------:R-:W-:-:S02]  /*05d0*/  LEA.HI R8, R3, R152, RZ, 0x3 ;  /* 0x0000009803087211 */ /* 0x000fc400078f18ff */
[----:B--2---:R-:W-:Y:S02]  /*05e0*/  IMAD R3, R9, R14, UR8 ;  /* 0x0000000809037e24 */ /* 0x004fe4000f8e020e */
[----:B------:R-:W-:Y:S02]  /*05f0*/  LOP3.LUT R11, R8, 0xfffffff8, RZ, 0xc0, !PT ;  /* 0xfffffff8080b7812 */ /* 0x000fe400078ec0ff */
[----:B------:R-:W-:Y:S01]  /*0600*/  SHF.R.S32.HI R9, RZ, 0x1f, R2 ;  /* 0x0000001fff097819 */ /* 0x000fe20000011402 */
[----:B-----5:R-:W-:Y:S02]  /*0610*/  IMAD.MOV R24, RZ, RZ, -R10 ;  /* 0x000000ffff187224 */ /* 0x020fe400078e0a0a */
[----:B------:R-:W-:Y:S01]  /*0620*/  IMAD.IADD R0, R152, 0x1, -R11 ;  /* 0x0000000198007824 */ /* 0x000fe200078e0a0b */
[----:B------:R-:W-:Y:S01]  /*0630*/  LEA.HI R9, R9, R2, RZ, 0x2 ;  /* 0x0000000209097211 */ /* 0x000fe200078f10ff */
[----:B-1----:R-:W-:Y:S01]  /*0640*/  @!UP0 ULEA UR6, UR7, UR6, 0x18 ;  /* 0x0000000607068291 */ /* 0x002fe2000f8ec03f */
[----:B------:R-:W-:-:S02]  /*0650*/  VOTEU.ALL UP0, P0 ;  /* 0x00000000003f7886 */ /* 0x000fc40000000000 */
[----:B------:R-:W-:Y:S02]  /*0660*/  LOP3.LUT R9, R9, 0xfffffffc, RZ, 0xc0, !PT ;  /* 0xfffffffc09097812 */ /* 0x000fe400078ec0ff */
[----:B------:R-:W-:Y:S02]  /*0670*/  ISETP.NE.AND P4, PT, R0, R3, PT ;  /* 0x000000030000720c */ /* 0x000fe40003f85270 */
[----:B------:R-:W-:Y:S01]  /*0680*/  LOP3.LUT P0, RZ, R6, 0x7, RZ, 0xc0, !PT ;  /* 0x0000000706ff7812 */ /* 0x000fe2000780c0ff */
[----:B------:R-:W-:Y:S02]  /*0690*/  IMAD.IADD R0, R2, 0x1, -R9 ;  /* 0x0000000102007824 */ /* 0x000fe400078e0a09 */
[----:B---3--:R-:W-:Y:S01]  /*06a0*/  IMAD R9, R7, R24, R4 ;  /* 0x0000001807097224 */ /* 0x008fe200078e0204 */
[----:B------:R-:W-:Y:S01]  /*06b0*/  ISETP.LT.U32.AND P0, PT, R152, 0x8, !P0 ;  /* 0x000000089800780c */ /* 0x000fe20004701070 */
[----:B------:R-:W-:Y:S01]  /*06c0*/  VIADD R6, R5, 0xffffffff ;  /* 0xffffffff05067836 */ /* 0x000fe20000000000 */
[----:B------:R-:W-:Y:S01]  /*06d0*/  ISETP.NE.AND P1, PT, R0, 0x3, PT ;  /* 0x000000030000780c */ /* 0x000fe20003f25270 */
[----:B------:R-:W0:Y:S02]  /*06e0*/  FENCE.VIEW.ASYNC.S ;  /* 0x00000000000073c6 */ /* 0x000e240000000000 */
[----:B0-----:R0:W1:Y:S01]  /*06f0*/  @!UP0 SYNCS.EXCH.64 URZ, [UR6+0x50], UR4 ;  /* 0x00005004063f85b2 */ /* 0x0010620008000100 */
[----:B------:R-:W-:-:S02]  /*0700*/  SEL R2, RZ, 0x1, !P0 ;  /* 0x00000001ff027807 */ /* 0x000fc40004000000 */
[----:B------:R-:W-:Y:S02]  /*0710*/  ISETP.EQ.OR P1, PT, R0, RZ, !P1 ;  /* 0x000000ff0000720c */ /* 0x000fe40004f22670 */
[----:B------:R-:W-:Y:S02]  /*0720*/  @P4 SHF.R.S32.HI R8, RZ, 0x3, R8 ;  /* 0x00000003ff084819 */ /* 0x000fe40000011408 */
[----:B------:R-:W-:Y:S02]  /*0730*/  ISETP.EQ.AND P1, PT, R5, RZ, P1 ;  /* 0x000000ff0500720c */ /* 0x000fe40000f22270 */
[----:B------:R-:W-:Y:S02]  /*0740*/  @P4 ISETP.NE.AND P5, PT, R8, R9, PT ;  /* 0x000000090800420c */ /* 0x000fe40003fa5270 */
[----:B------:R-:W-:Y:S02]  /*0750*/  ISETP.GE.U32.AND P6, PT, R6, 0x2, PT ;  /* 0x000000020600780c */ /* 0x000fe40003fc6070 */
[----:B------:R-:W-:-:S02]  /*0760*/  @P4 SEL R23, RZ, 0x1, P5 ;  /* 0x00000001ff174807 */ /* 0x000fc40002800000 */
[----:B------:R-:W-:Y:S01]  /*0770*/  SEL R19, RZ, 0x1, !P1 ;  /* 0x00000001ff137807 */ /* 0x000fe20004800000 */
[----:B------:R0:W2:Y:S01]  /*0780*/  @!UP1 SYNCS.EXCH.64 URZ, [UR6+0x58], UR4 ;  /* 0x00005804063f95b2 */ /* 0x0000a20008000100 */
[----:B------:R-:W-:Y:S01]  /*0790*/  LOP3.LUT R23, R23, R2, RZ, 0xc0, !PT ;  /* 0x0000000217177212 */ /* 0x000fe200078ec0ff */
[----:B------:R-:W-:Y:S01]  /*07a0*/  NOP ;  /* 0x0000000000007918 */ /* 0x000fe20000000000 */
[----:B------:R-:W-:Y:S01]  /*07b0*/  SEL R19, R19, 0x2, P6 ;  /* 0x0000000213137807 */ /* 0x000fe20003000000 */
[----:B------:R-:W-:Y:S06]  /*07c0*/  @!P2 BRA `(.L_x_3) ;  /* 0x000000000008a947 */ /* 0x000fec0003800000 */
[----:B-12-4-:R-:W-:Y:S01]  /*07d0*/  UCGABAR_ARV ;  /* 0x00000000000079c7 */ /* 0x016fe20008000000 */
[----:B------:R-:W-:Y:S05]  /*07e0*/  BRA `(.L_x_4) ;  /* 0x0000000000047947 */ /* 0x000fea0003800000 */
.L_x_3:
[----:B-12-4-:R-:W-:Y:S01]  /*07f0*/  NOP ;  /* 0x0000000000007918 */ /* 0x016fe20000000000 */
.L_x_4:
[----:B------:R-:W1:Y:S01]  /*0800*/  LDC R2, c[0x0][0x65c] ;  /* 0x00019700ff027b82 */ /* 0x000e620000000800 */
[----:B------:R-:W-:Y:S02]  /*0810*/  IMAD.U32 R8, RZ, RZ, UR8 ;  /* 0x00000008ff087e24 */ /* 0x000fe4000f8e00ff */
[----:B------:R-:W-:Y:S01]  /*0820*/  IMAD.MOV.U32 R9, RZ, RZ, RZ ;  /* 0x000000ffff097224 */ /* 0x000fe200078e00ff */
[----:B-1----:R-:W-:-:S04]  /*0830*/  ISETP.NE.AND P1, PT, R2, 0x1, PT ;  /* 0x000000010200780c */ /* 0x002fc80003f25270 */
[----:B------:R-:W-:-:S09]  /*0840*/  P2R R5, PR, RZ, 0x2 ;  /* 0x00000002ff057803 */ /* 0x000fd20000000000 */
[----:B------:R-:W1:Y:S01]  /*0850*/  @P1 LDC R17, c[0x0][0x10] ;  /* 0x00000400ff111b82 */ /* 0x000e620000000800 */
[----:B------:R-:W-:Y:S02]  /*0860*/  @P1 IMAD.MOV.U32 R5, RZ, RZ, RZ ;  /* 0x000000ffff051224 */ /* 0x000fe400078e00ff */
[----:B------:R-:W-:-:S05]  /*0870*/  @P1 IMAD.MOV.U32 R13, RZ, RZ, RZ ;  /* 0x000000ffff0d1224 */ /* 0x000fca00078e00ff */
[----:B------:R-:W2:Y:S01]  /*0880*/  @!P1 LDC R11, c[0x0][0xc] ;  /* 0x00000300ff0b9b82 */ /* 0x000ea20000000800 */
[----:B-1----:R-:W-:-:S04]  /*0890*/  @P1 IMAD.WIDE.U32 R16, R17, UR8, R4 ;  /* 0x0000000811101c25 */ /* 0x002fc8000f8e0004 */
[----:B------:R-:W-:Y:S02]  /*08a0*/  @P1 IMAD.IADD R17, R17, 0x1, R13 ;  /* 0x0000000111111824 */ /* 0x000fe400078e020d */
[----:B--2---:R-:W-:-:S04]  /*08b0*/  @!P1 IMAD.WIDE.U32 R8, R4, R11, R8 ;  /* 0x0000000b04089225 */ /* 0x004fc800078e0008 */
[----:B------:R-:W-:Y:S02]  /*08c0*/  @!P1 IMAD.MOV.U32 R16, RZ, RZ, R8 ;  /* 0x000000ffff109224 */ /* 0x000fe400078e0008 */
[----:B------:R-:W-:Y:S01]  /*08d0*/  @!P1 IMAD.MOV.U32 R17, RZ, RZ, R9 ;  /* 0x000000ffff119224 */ /* 0x000fe200078e0009 */
[----:B------:R-:W-:Y:S06]  /*08e0*/  @!P2 BRA `(.L_x_5) ;  /* 0x00000000000ca947 */ /* 0x000fec0003800000 */
[----:B------:R-:W-:Y:S01]  /*08f0*/  UCGABAR_WAIT ;  /* 0x0000000000007dc7 */ /* 0x000fe20008000000 */
[----:B------:R-:W-:Y:S01]  /*0900*/  CCTL.IVALL ;  /* 0x00000000ff00798f */ /* 0x000fe20002000000 */
[----:B------:R-:W-:Y:S05]  /*0910*/  BRA `(.L_x_6) ;  /* 0x0000000000047947 */ /* 0x000fea0003800000 */
.L_x_5:
[----:B------:R-:W-:Y:S06]  /*0920*/  BAR.SYNC.DEFER_BLOCKING 0x0 ;  /* 0x0000000000007b1d */ /* 0x000fec0000010000 */
.L_x_6:
[----:B------:R-:W-:Y:S05]  /*0930*/  @!P3 BRA `(.L_x_7) ;  /* 0x000000800010b947 */ /* 0x000fea0003800000 */
[----:B------:R-:W-:-:S13]  /*0940*/  ISETP.GT.U32.AND P0, PT, R6, 0x1, PT ;  /* 0x000000010600780c */ /* 0x000fda0003f04070 */
[----:B0-----:R-:W-:Y:S05]  /*0950*/  @P0 EXIT ;  /* 0x000000000000094d */ /* 0x001fea0003800000 */
[----:B------:R-:W-:Y:S01]  /*0960*/  ULDC.64 UR4, c[0x0][0x650] ;  /* 0x0001940000047ab9 */ /* 0x000fe20000000a00 */
[----:B------:R-:W-:Y:S01]  /*0970*/  PRMT R0, RZ, 0x7610, R0 ;  /* 0x00007610ff007816 */ /* 0x000fe20000000000 */
[----:B------:R-:W-:Y:S01]  /*0980*/  IMAD.MOV.U32 R154, RZ, RZ, -0x1 ;  /* 0xffffffffff9a7424 */ /* 0x000fe200078e00ff */
[----:B------:R-:W-:Y:S01]  /*0990*/  ISETP.GE.U32.AND P0, PT, R16, UR4, PT ;  /* 0x0000000410007c0c */ /* 0x000fe2000bf06070 */
[----:B------:R-:W-:Y:S02]  /*09a0*/  IMAD.MOV.U32 R153, RZ, RZ, -0x1 ;  /* 0xffffffffff997424 */ /* 0x000fe400078e00ff */
[----:B------:R-:W-:Y:S01]  /*09b0*/  IMAD.MOV.U32 R22, RZ, RZ, -0x1 ;  /* 0xffffffffff167424 */ /* 0x000fe200078e00ff */
[----:B------:R-:W-:-:S13]  /*09c0*/  ISETP.GE.U32.AND.EX P0, PT, R17, UR5, PT, P0 ;  /* 0x0000000511007c0c */ /* 0x000fda000bf06100 */
[----:B------:R-:W-:Y:S05]  /*09d0*/  @P0 BRA `(.L_x_8) ;  /* 0x00000004002c0947 */ /* 0x000fea0003800000 */
[----:B------:R-:W0:Y:S01]  /*09e0*/  LDC.64 R20, c[0x0][0x628] ;  /* 0x00018a00ff147b82 */ /* 0x000e220000000a00 */
[----:B------:R-:W-:Y:S02]  /*09f0*/  IMAD.MOV.U32 R8, RZ, RZ, R16 ;  /* 0x000000ffff087224 */ /* 0x000fe400078e0010 */
[----:B------:R-:W-:-:S05]  /*0a00*/  IMAD.MOV.U32 R9, RZ, RZ, R17 ;  /* 0x000000ffff097224 */ /* 0x000fca00078e0011 */
[----:B------:R-:W1:Y:S08]  /*0a10*/  LDC R0, c[0x0][0x630] ;  /* 0x00018c00ff007b82 */ /* 0x000e700000000800 */
[----:B------:R-:W2:Y:S01]  /*0a20*/  LDC.64 R26, c[0x0][0x620] ;  /* 0x00018800ff1a7b82 */ /* 0x000ea20000000a00 */
[----:B0-----:R-:W-:-:S04]  /*0a30*/  ISETP.NE.U32.AND P0, PT, R20, RZ, PT ;  /* 0x000000ff1400720c */ /* 0x001fc80003f05070 */
[----:B------:R-:W-:-:S13]  /*0a40*/  ISETP.NE.AND.EX P0, PT, R21, RZ, PT, P0 ;  /* 0x000000ff1500720c */ /* 0x000fda0003f05300 */
[----:B-12---:R-:W-:Y:S05]  /*0a50*/  @!P0 BRA `(.L_x_9) ;  /* 0x0000000000288947 */ /* 0x006fea0003800000 */
[----:B------:R-:W0:Y:S02]  /*0a60*/  LDC R13, c[0x0][0x634] ;  /* 0x00018d00ff0d7b82 */ /* 0x000e240000000800 */
[----:B0-----:R-:W-:-:S05]  /*0a70*/  IADD3 R13, P0, R16, R13, RZ ;  /* 0x0000000d100d7210 */ /* 0x001fca0007f1e0ff */
[----:B------:R-:W-:-:S04]  /*0a80*/  IMAD.X R15, RZ, RZ, R17, P0 ;  /* 0x000000ffff0f7224 */ /* 0x000fc800000e0611 */
[----:B------:R-:W-:-:S04]  /*0a90*/  IMAD.WIDE.U32 R8, R15, R20, RZ ;  /* 0x000000140f087225 */ /* 0x000fc800078e00ff */
[----:B------:R-:W-:-:S04]  /*0aa0*/  IMAD.WIDE.U32 R10, P0, R13, R21, R8 ;  /* 0x000000150d0a7225 */ /* 0x000fc80007800008 */
[----:B------:R-:W-:-:S04]  /*0ab0*/  IMAD.WIDE.U32 R8, R13, R20, RZ ;  /* 0x000000140d087225 */ /* 0x000fc800078e00ff */
[----:B------:R-:W-:Y:S01]  /*0ac0*/  IMAD.X R13, RZ, RZ, RZ, P0 ;  /* 0x000000ffff0d7224 */ /* 0x000fe200000e06ff */
[----:B------:R-:W-:Y:S01]  /*0ad0*/  IADD3 RZ, P0, R9, R10, RZ ;  /* 0x0000000a09ff7210 */ /* 0x000fe20007f1e0ff */
[----:B------:R-:W-:-:S04]  /*0ae0*/  IMAD.MOV.U32 R12, RZ, RZ, R11 ;  /* 0x000000ffff0c7224 */ /* 0x000fc800078e000b */
[----:B------:R-:W-:-:S08]  /*0af0*/  IMAD.WIDE.U32.X R8, R15, R21, R12, P0 ;  /* 0x000000150f087225 */ /* 0x000fd000000e040c */
.L_x_9:
[----:B------:R-:W0:Y:S01]  /*0b00*/  LDC.64 R20, c[0x0][0x640] ;  /* 0x00019000ff147b82 */ /* 0x000e220000000a00 */
[--C-:B------:R-:W-:Y:S01]  /*0b10*/  SHF.R.U64 R28, R8, R0, R9.reuse ;  /* 0x00000000081c7219 */ /* 0x100fe20000001209 */
[----:B------:R-:W-:Y:S01]  /*0b20*/  IMAD R30, R7, R24, R4 ;  /* 0x00000018071e7224 */ /* 0x000fe200078e0204 */
[----:B------:R-:W-:Y:S01]  /*0b30*/  SHF.R.U32.HI R0, RZ, R0, R9 ;  /* 0x00000000ff007219 */ /* 0x000fe20000011609 */
[----:B------:R-:W-:Y:S01]  /*0b40*/  IMAD.MOV.U32 R25, RZ, RZ, 0x1 ;  /* 0x00000001ff197424 */ /* 0x000fe200078e00ff */
[----:B------:R-:W-:-:S03]  /*0b50*/  IADD3 R5, P0, RZ, -R28, RZ ;  /* 0x8000001cff057210 */ /* 0x000fc60007f1e0ff */
[----:B------:R-:W1:Y:S02]  /*0b60*/  LDC R6, c[0x0][0x618] ;  /* 0x00018600ff067b82 */ /* 0x000e640000000800 */
[----:B------:R-:W-:-:S04]  /*0b70*/  IMAD.X R9, RZ, RZ, ~R0, P0 ;  /* 0x000000ffff097224 */ /* 0x000fc800000e0e00 */
[-C--:B------:R-:W-:Y:S02]  /*0b80*/  IMAD R0, R9, R26.reuse, RZ ;  /* 0x0000001a09007224 */ /* 0x080fe400078e02ff */
[----:B------:R-:W2:Y:S01]  /*0b90*/  LDC R11, c[0x0][0x608] ;  /* 0x00018200ff0b7b82 */ /* 0x000ea20000000800 */
[----:B------:R-:W-:-:S04]  /*0ba0*/  IMAD.WIDE.U32 R8, R5, R26, R16 ;  /* 0x0000001a05087225 */ /* 0x000fc800078e0010 */
[----:B------:R-:W-:-:S03]  /*0bb0*/  IMAD R5, R5, R27, R0 ;  /* 0x0000001b05057224 */ /* 0x000fc600078e0200 */
[----:B------:R-:W3:Y:S01]  /*0bc0*/  LDC R12, c[0x0][0x658] ;  /* 0x00019600ff0c7b82 */ /* 0x000ee20000000800 */
[----:B0-----:R-:W-:Y:S01]  /*0bd0*/  ISETP.NE.U32.AND P0, PT, R20, RZ, PT ;  /* 0x000000ff1400720c */ /* 0x001fe20003f05070 */
[----:B------:R-:W-:Y:S02]  /*0be0*/  IMAD.IADD R5, R9, 0x1, R5 ;  /* 0x0000000109057824 */ /* 0x000fe400078e0205 */
[----:B------:R-:W-:Y:S01]  /*0bf0*/  IMAD.MOV.U32 R9, RZ, RZ, -0x1 ;  /* 0xffffffffff097424 */ /* 0x000fe200078e00ff */
[----:B------:R-:W-:-:S03]  /*0c00*/  ISETP.NE.AND.EX P0, PT, R21, RZ, PT, P0 ;  /* 0x000000ff1500720c */ /* 0x000fc60003f05300 */
[----:B------:R-:W0:Y:S01]  /*0c10*/  LDC R15, c[0x0][0x600] ;  /* 0x00018000ff0f7b82 */ /* 0x000e220000000800 */
[-CC-:B-1----:R-:W-:Y:S02]  /*0c20*/  SHF.R.U64 R13, R8, R6.reuse, R5.reuse ;  /* 0x00000006080d7219 */ /* 0x182fe40000001205 */
[----:B------:R-:W-:-:S05]  /*0c30*/  SHF.R.U32.HI R0, RZ, R6, R5 ;  /* 0x00000006ff007219 */ /* 0x000fca0000011605 */
[----:B------:R-:W1:Y:S01]  /*0c40*/  LDC R14, c[0x0][0x648] ;  /* 0x00019200ff0e7b82 */ /* 0x000e620000000800 */
[-CC-:B--2---:R-:W-:Y:S02]  /*0c50*/  SHF.R.U64 R27, R13, R11.reuse, R0.reuse ;  /* 0x0000000b0d1b7219 */ /* 0x184fe40000001200 */
[----:B------:R-:W-:-:S05]  /*0c60*/  SHF.R.U32.HI R5, RZ, R11, R0 ;  /* 0x0000000bff057219 */ /* 0x000fca0000011600 */
[----:B------:R-:W2:Y:S01]  /*0c70*/  LDC R22, c[0x0][0x638] ;  /* 0x00018e00ff167b82 */ /* 0x000ea20000000800 */
[-CC-:B---3--:R-:W-:Y:S02]  /*0c80*/  SHF.R.U64 R24, R27, R12.reuse, R5.reuse ;  /* 0x0000000c1b187219 */ /* 0x188fe40000001205 */
[-C--:B------:R-:W-:Y:S02]  /*0c90*/  SHF.L.U32 R0, R9, R12.reuse, RZ ;  /* 0x0000000c09007219 */ /* 0x080fe400000006ff */
[----:B------:R-:W-:Y:S01]  /*0ca0*/  SHF.R.U32.HI R5, RZ, R12, R5 ;  /* 0x0000000cff057219 */ /* 0x000fe20000011605 */
[----:B------:R-:W-:Y:S01]  /*0cb0*/  IMAD.MOV.U32 R4, RZ, RZ, R24 ;  /* 0x000000ffff047224 */ /* 0x000fe200078e0018 */
[----:B------:R-:W-:Y:S01]  /*0cc0*/  LOP3.LUT R10, RZ, R0, RZ, 0x33, !PT ;  /* 0x00000000ff0a7212 */ /* 0x000fe200078e33ff */
[----:B------:R-:W3:Y:S01]  /*0cd0*/  LDC R26, c[0x0][0x610] ;  /* 0x00018400ff1a7b82 */ /* 0x000ee20000000800 */
[----:B------:R-:W-:Y:S05]  /*0ce0*/  @!P0 BRA `(.L_x_10) ;  /* 0x0000000000288947 */ /* 0x000fea0003800000 */
[----:B------:R-:W4:Y:S02]  /*0cf0*/  LDC R9, c[0x0][0x64c] ;  /* 0x00019300ff097b82 */ /* 0x000f240000000800 */
[----:B----4-:R-:W-:-:S05]  /*0d00*/  IADD3 R9, P0, R24, R9, RZ ;  /* 0x0000000918097210 */ /* 0x010fca0007f1e0ff */
        /* <DEDUP_REMOVED lines=8> */
.L_x_10:
[----:B-1----:R-:W-:Y:S01]  /*0d90*/  SHF.R.U64 R4, R4, R14, R5 ;  /* 0x0000000e04047219 */ /* 0x002fe20000001205 */
[----:B0-----:R-:W-:Y:S01]  /*0da0*/  VIADD R6, R15, 0xffffffff ;  /* 0xffffffff0f067836 */ /* 0x001fe20000000000 */
[----:B------:R-:W-:Y:S02]  /*0db0*/  SHF.L.U32 R0, R25, R12, RZ ;  /* 0x0000000c19007219 */ /* 0x000fe400000006ff */
[----:B------:R-:W-:Y:S01]  /*0dc0*/  LOP3.LUT R5, R27, R10, RZ, 0xc0, !PT ;  /* 0x0000000a1b057212 */ /* 0x000fe200078ec0ff */
[----:B------:R-:W-:Y:S01]  /*0dd0*/  IMAD.MOV R7, RZ, RZ, -R4 ;  /* 0x000000ffff077224 */ /* 0x000fe200078e0a04 */
[----:B------:R-:W-:Y:S02]  /*0de0*/  SEL R3, R3, R30, !P1 ;  /* 0x0000001e03037207 */ /* 0x000fe40004800000 */
[----:B------:R-:W-:Y:S01]  /*0df0*/  LOP3.LUT R6, R13, R6, RZ, 0xc0, !PT ;  /* 0x000000060d067212 */ /* 0x000fe200078ec0ff */
[----:B------:R-:W-:Y:S02]  /*0e00*/  IMAD R4, R0, R4, R5 ;  /* 0x0000000400047224 */ /* 0x000fe400078e0205 */
[----:B--2---:R-:W-:-:S02]  /*0e10*/  IMAD R0, R7, R22, R24 ;  /* 0x0000001607007224 */ /* 0x004fc400078e0218 */
[----:B---3--:R-:W-:Y:S02]  /*0e20*/  IMAD R3, R4, R26, R3 ;  /* 0x0000001a04037224 */ /* 0x008fe400078e0203 */
[----:B------:R-:W-:Y:S02]  /*0e30*/  IMAD R154, R0, R15, R6 ;  /* 0x0000000f009a7224 */ /* 0x000fe400078e0206 */
[----:B------:R-:W-:Y:S02]  /*0e40*/  IMAD.MOV.U32 R4, RZ, RZ, 0x1 ;  /* 0x00000001ff047424 */ /* 0x000fe400078e00ff */
[----:B------:R-:W-:Y:S01]  /*0e50*/  IMAD.MOV.U32 R22, RZ, RZ, R28 ;  /* 0x000000ffff167224 */ /* 0x000fe200078e001c */
[----:B------:R-:W-:Y:S02]  /*0e60*/  SEL R153, R154, R3, !P1 ;  /* 0x000000039a997207 */ /* 0x000fe40004800000 */
[----:B------:R-:W-:Y:S02]  /*0e70*/  PRMT R0, R4, 0x7610, R0 ;  /* 0x0000761004007816 */ /* 0x000fe40000000000 */
[----:B------:R-:W-:-:S07]  /*0e80*/  SEL R154, R3, R154, !P1 ;  /* 0x0000009a039a7207 */ /* 0x000fce0004800000 */
.L_x_8:
[----:B------:R-:W-:-:S08]  /*0e90*/  NOP ;  /* 0x0000000000007918 */ /* 0x000fd00000000000 */
[----:B------:R-:W0:Y:S02]  /*0ea0*/  USETMAXREG.TRY_ALLOC.CTAPOOL UP0, 0xe8 ;  /* 0x000000e8000079c8 */ /* 0x000e240008000600 */
[----:B0-----:R-:W-:-:S13]  /*0eb0*/  PLOP3.LUT P0, PT, PT, PT, UP0, 0x80, 0x0 ;  /* 0x000000000000781c */ /* 0x001fda0003f0f008 */
[----:B------:R-:W-:Y:S05]  /*0ec0*/  @!P0 BRA `(.L_x_8) ;  /* 0xfffffffc00f08947 */ /* 0x000fea000383ffff */
[----:B------:R-:W-:Y:S01]  /*0ed0*/  ULDC.64 UR4, c[0x0][0x598] ;  /* 0x0001660000047ab9 */ /* 0x000fe20000000a00 */
[----:B------:R-:W-:Y:S01]  /*0ee0*/  ULDC.64 UR36, c[0x0][0x208] ;  /* 0x0000820000247ab9 */ /* 0x000fe20000000a00 */
[----:B------:R-:W-:-:S04]  /*0ef0*/  ISETP.NE.U32.AND P0, PT, RZ, UR4, PT ;  /* 0x00000004ff007c0c */ /* 0x000fc8000bf05070 */
[----:B------:R-:W-:-:S13]  /*0f00*/  ISETP.NE.AND.EX P0, PT, RZ, UR5, PT, P0 ;  /* 0x00000005ff007c0c */ /* 0x000fda000bf05300 */
[----:B------:R-:W-:Y:S05]  /*0f10*/  @!P0 BRA `(.L_x_11) ;  /* 0x00000000001c8947 */ /* 0x000fea0003800000 */
[----:B------:R-:W0:Y:S02]  /*0f20*/  LDC.64 R4, c[0x0][0x598] ;  /* 0x00016600ff047b82 */ /* 0x000e240000000a00 */
[----:B0-----:R-:W2:Y:S02]  /*0f30*/  LDG.E.64 R4, desc[UR36][R4.64] ;  /* 0x0000002404047981 */ /* 0x001ea4000c1e1b00 */
[----:B--2---:R-:W-:-:S04]  /*0f40*/  ISETP.NE.U32.AND P0, PT, R4, RZ, PT ;  /* 0x000000ff0400720c */ /* 0x004fc80003f05070 */
[----:B------:R-:W-:-:S13]  /*0f50*/  ISETP.NE.AND.EX P0, PT, R5, RZ, PT, P0 ;  /* 0x000000ff0500720c */ /* 0x000fda0003f05300 */
[----:B------:R-:W-:Y:S05]  /*0f60*/  @!P0 BRA `(.L_x_11) ;  /* 0x0000000000088947 */ /* 0x000fea0003800000 */
[----:B------:R0:W5:Y:S01]  /*0f70*/  LD.E R155, desc[UR36][R4.64] ;  /* 0x00000024049b7980 */ /* 0x000162000c101900 */
[----:B------:R-:W-:Y:S05]  /*0f80*/  BRA `(.L_x_12) ;  /* 0x0000000000247947 */ /* 0x000fea0003800000 */
.L_x_11:
[----:B------:R-:W-:Y:S02]  /*0f90*/  ULDC.64 UR4, c[0x0][0x588] ;  /* 0x0001620000047ab9 */ /* 0x000fe40000000a00 */
[----:B------:R-:W-:-:S04]  /*0fa0*/  ISETP.NE.U32.AND P0, PT, RZ, UR4, PT ;  /* 0x00000004ff007c0c */ /* 0x000fc8000bf05070 */
[----:B------:R-:W-:-:S13]  /*0fb0*/  ISETP.NE.AND.EX P0, PT, RZ, UR5, PT, P0 ;  /* 0x00000005ff007c0c */ /* 0x000fda000bf05300 */
[----:B------:R-:W-:Y:S05]  /*0fc0*/  @!P0 BRA `(.L_x_13) ;  /* 0x00000000000c8947 */ /* 0x000fea0003800000 */
[----:B------:R-:W0:Y:S02]  /*0fd0*/  LDC.64 R4, c[0x0][0x588] ;  /* 0x00016200ff047b82 */ /* 0x000e240000000a00 */
[----:B0-----:R1:W5:Y:S01]  /*0fe0*/  LDG.E R155, desc[UR36][R4.64] ;  /* 0x00000024049b7981 */ /* 0x001362000c1e1900 */
[----:B------:R-:W-:Y:S05]  /*0ff0*/  BRA `(.L_x_12) ;  /* 0x0000000000087947 */ /* 0x000fea0003800000 */
.L_x_13:
[----:B------:R-:W-:Y:S02]  /*1000*/  ULDC UR4, c[0x0][0x580] ;  /* 0x0001600000047ab9 */ /* 0x000fe40000000800 */
[----:B------:R-:W-:-:S07]  /*1010*/  IMAD.U32 R155, RZ, RZ, UR4 ;  /* 0x00000004ff9b7e24 */ /* 0x000fce000f8e00ff */
.L_x_12:
[----:B------:R-:W-:Y:S02]  /*1020*/  ULDC.64 UR4, c[0x0][0x5a0] ;  /* 0x0001680000047ab9 */ /* 0x000fe40000000a00 */
[----:B------:R-:W-:-:S04]  /*1030*/  ISETP.NE.U32.AND P0, PT, RZ, UR4, PT ;  /* 0x00000004ff007c0c */ /* 0x000fc8000bf05070 */
[----:B------:R-:W-:-:S13]  /*1040*/  ISETP.NE.AND.EX P0, PT, RZ, UR5, PT, P0 ;  /* 0x00000005ff007c0c */ /* 0x000fda000bf05300 */
[----:B------:R-:W-:Y:S05]  /*1050*/  @!P0 BRA `(.L_x_14) ;  /* 0x00000000001c8947 */ /* 0x000fea0003800000 */
[----:B01----:R-:W0:Y:S02]  /*1060*/  LDC.64 R4, c[0x0][0x5a0] ;  /* 0x00016800ff047b82 */ /* 0x003e240000000a00 */
[----:B0-----:R-:W2:Y:S02]  /*1070*/  LDG.E.64 R4, desc[UR36][R4.64] ;  /* 0x0000002404047981 */ /* 0x001ea4000c1e1b00 */
[----:B--2---:R-:W-:-:S04]  /*1080*/  ISETP.NE.U32.AND P0, PT, R4, RZ, PT ;  /* 0x000000ff0400720c */ /* 0x004fc80003f05070 */
[----:B------:R-:W-:-:S13]  /*1090*/  ISETP.NE.AND.EX P0, PT, R5, RZ, PT, P0 ;  /* 0x000000ff0500720c */ /* 0x000fda0003f05300 */
[----:B------:R-:W-:Y:S05]  /*10a0*/  @!P0 BRA `(.L_x_14) ;  /* 0x0000000000088947 */ /* 0x000fea0003800000 */
[----:B------:R0:W5:Y:S01]  /*10b0*/  LD.E R156, desc[UR36][R4.64] ;  /* 0x00000024049c7980 */ /* 0x000162000c101900 */
[----:B------:R-:W-:Y:S05]  /*10c0*/  BRA `(.L_x_15) ;  /* 0x0000000000247947 */ /* 0x000fea0003800000 */
.L_x_14:
[----:B------:R-:W-:Y:S02]  /*10d0*/  ULDC.64 UR4, c[0x0][0x590] ;  /* 0x0001640000047ab9 */ /* 0x000fe40000000a00 */
[----:B------:R-:W-:-:S04]  /*10e0*/  ISETP.NE.U32.AND P0, PT, RZ, UR4, PT ;  /* 0x00000004ff007c0c */ /* 0x000fc8000bf05070 */
[----:B------:R-:W-:-:S13]  /*10f0*/  ISETP.NE.AND.EX P0, PT, RZ, UR5, PT, P0 ;  /* 0x00000005ff007c0c */ /* 0x000fda000bf05300 */
[----:B------:R-:W-:Y:S05]  /*1100*/  @!P0 BRA `(.L_x_16) ;  /* 0x00000000000c8947 */ /* 0x000fea0003800000 */
[----:B------:R-:W2:Y:S02]  /*1110*/  LDC.64 R156, c[0x0][0x590] ;  /* 0x00016400ff9c7b82 */ /* 0x000ea40000000a00 */
[----:B--2---:R2:W5:Y:S01]  /*1120*/  LDG.E R156, desc[UR36][R156.64] ;  /* 0x000000249c9c7981 */ /* 0x004562000c1e1900 */
[----:B------:R-:W-:Y:S05]  /*1130*/  BRA `(.L_x_15) ;  /* 0x0000000000087947 */ /* 0x000fea0003800000 */
.L_x_16:
[----:B------:R-:W-:Y:S02]  /*1140*/  ULDC UR4, c[0x0][0x584] ;  /* 0x0001610000047ab9 */ /* 0x000fe40000000800 */
[----:B------:R-:W-:-:S07]  /*1150*/  IMAD.U32 R156, RZ, RZ, UR4 ;  /* 0x00000004ff9c7e24 */ /* 0x000fce000f8e00ff */
.L_x_15:
[----:B------:R-:W-:-:S13]  /*1160*/  LOP3.LUT P0, RZ, R0, 0xff, RZ, 0xc0, !PT ;  /* 0x000000ff00ff7812 */ /* 0x000fda000780c0ff */
[----:B------:R-:W-:Y:S05]  /*1170*/  @!P0 EXIT ;  /* 0x000000000000894d */ /* 0x000fea0003800000 */
[----:B------:R-:W-:Y:S01]  /*1180*/  ULDC UR4, c[0x0][0x28c] ;  /* 0x0000a30000047ab9 */ /* 0x000fe20000000800 */
[----:B------:R-:W-:Y:S01]  /*1190*/  UMOV UR38, URZ ;  /* 0x0000003f00267c82 */ /* 0x000fe20008000000 */
[----:B------:R-:W-:Y:S01]  /*11a0*/  UIADD3 UR4, UR4, 0x7f, URZ ;  /* 0x0000007f04047890 */ /* 0x000fe2000fffe03f */
[----:B------:R-:W-:-:S03]  /*11b0*/  UMOV UR39, URZ ;  /* 0x0000003f00277c82 */ /* 0x000fc60008000000 */
[----:B------:R-:W-:-:S04]  /*11c0*/  USHF.R.S32.HI UR5, URZ, 0x1f, UR4 ;  /* 0x0000001f3f057899 */ /* 0x000fc80008011404 */
[----:B------:R-:W-:-:S04]  /*11d0*/  ULEA.HI UR5, UR5, UR4, URZ, 0x7 ;  /* 0x0000000405057291 */ /* 0x000fc8000f8f383f */
[----:B------:R-:W-:-:S12]  /*11e0*/  USHF.R.S32.HI UR40, URZ, 0x7, UR5 ;  /* 0x000000073f287899 */ /* 0x000fd80008011405 */
.L_x_294:
[----:B------:R-:W-:Y:S01]  /*11f0*/  LOP3.LUT R0, R18, 0x80, RZ, 0xc0, !PT ;  /* 0x0000008012007812 */ /* 0x000fe200078ec0ff */
[----:B---3--:R-:W3:Y:S01]  /*1200*/  S2UR UR7, SR_CgaCtaId ;  /* 0x00000000000779c3 */ /* 0x008ee20000008800 */
[----:B------:R-:W-:Y:S02]  /*1210*/  UMOV UR6, 0x400 ;  /* 0x0000040000067882 */ /* 0x000fe40000000000 */
[----:B------:R-:W-:-:S06]  /*1220*/  SHF.R.U32.HI R0, RZ, 0x7, R0 ;  /* 0x00000007ff007819 */ /* 0x000fcc0000011600 */
[----:B----4-:R-:W4:Y:S01]  /*1230*/  SHFL.IDX PT, R0, R0, RZ, 0x1f ;  /* 0x00001fff00007589 */ /* 0x010f2200000e0000 */
[----:B---3--:R-:W-:Y:S01]  /*1240*/  ULEA UR6, UR7, UR6, 0x18 ;  /* 0x0000000607067291 */ /* 0x008fe2000f8ec03f */
[----:B----4-:R-:W-:-:S13]  /*1250*/  R2UR UR4, R0 ;  /* 0x00000000000472ca */ /* 0x010fda00000e0000 */
[----:B------:R-:W-:-:S04]  /*1260*/  ULEA.HI UR5, UR4, UR4, URZ, 0x1 ;  /* 0x0000000404057291 */ /* 0x000fc8000f8f083f */
[----:B------:R-:W-:-:S04]  /*1270*/  ULOP3.LUT UR5, UR5, 0x7fffe, URZ, 0xc0, !UPT ;  /* 0x0007fffe05057892 */ /* 0x000fc8000f8ec03f */
[----:B------:R-:W-:-:S03]  /*1280*/  UIADD3 UR5, UR4, -UR5, URZ ;  /* 0x8000000504057290 */ /* 0x000fc6000fffe03f */
[----:B------:R-:W-:Y:S01]  /*1290*/  ULDC UR4, c[0x0][0x28c] ;  /* 0x0000a30000047ab9 */ /* 0x000fe20000000800 */
[----:B------:R-:W-:Y:S01]  /*12a0*/  ULEA UR5, UR5, UR6, 0xd ;  /* 0x0000000605057291 */ /* 0x000fe2000f8e683f */
[----:B------:R-:W-:-:S03]  /*12b0*/  ISETP.LT.AND P0, PT, RZ, UR4, PT ;  /* 0x00000004ff007c0c */ /* 0x000fc6000bf01270 */
[----:B------:R-:W-:-:S04]  /*12c0*/  UIADD3 UR5, UR5, 0x100, URZ ;  /* 0x0000010005057890 */ /* 0x000fc8000fffe03f */
[----:B------:R-:W-:-:S04]  /*12d0*/  USHF.R.U32.HI UR5, URZ, 0x4, UR5 ;  /* 0x000000043f057899 */ /* 0x000fc80008011605 */
[----:B------:R-:W-:Y:S02]  /*12e0*/  ULOP3.LUT UR41, UR5, 0x3fff, URZ, 0xc0, !UPT ;  /* 0x00003fff05297892 */ /* 0x000fe4000f8ec03f */
[----:B------:R-:W-:Y:S10]  /*12f0*/  @P0 BRA `(.L_x_17) ;  /* 0x0000000000400947 */ /* 0x000ff40003800000 */
[----:B------:R-:W-:Y:S01]  /*1300*/  MOV R0, 0x0 ;  /* 0x0000000000007802 */ /* 0x000fe20000000f00 */
[----:B------:R-:W-:Y:S01]  /*1310*/  ULDC.64 UR4, c[0x4][0x68] ;  /* 0x01001a0000047ab9 */ /* 0x000fe20000000a00 */
[----:B------:R-:W-:Y:S01]  /*1320*/  ULDC.64 UR6, c[0x4][0x8] ;  /* 0x0100020000067ab9 */ /* 0x000fe20000000a00 */
[----:B01----:R-:W-:Y:S01]  /*1330*/  IMAD.U32 R4, RZ, RZ, UR4 ;  /* 0x00000004ff047e24 */ /* 0x003fe2000f8e00ff */
[----:B------:R0:W1:Y:S01]  /*1340*/  LDC.64 R14, c[0x4][R0] ;  /* 0x01000000000e7b82 */ /* 0x0000620000000a00 */
[----:B------:R-:W-:Y:S01]  /*1350*/  IMAD.U32 R5, RZ, RZ, UR5 ;  /* 0x00000005ff057e24 */ /* 0x000fe2000f8e00ff */
[----:B------:R-:W-:Y:S01]  /*1360*/  ULDC.64 UR4, c[0x4][0x70] ;  /* 0x01001c0000047ab9 */ /* 0x000fe20000000a00 */
[----:B------:R-:W-:Y:S02]  /*1370*/  IMAD.U32 R10, RZ, RZ, UR6 ;  /* 0x00000006ff0a7e24 */ /* 0x000fe4000f8e00ff */
[----:B------:R-:W-:Y:S02]  /*1380*/  IMAD.U32 R6, RZ, RZ, UR4 ;  /* 0x00000004ff067e24 */ /* 0x000fe4000f8e00ff */
[----:B------:R-:W-:-:S02]  /*1390*/  IMAD.U32 R7, RZ, RZ, UR5 ;  /* 0x00000005ff077e24 */ /* 0x000fc4000f8e00ff */
[----:B------:R-:W-:Y:S02]  /*13a0*/  IMAD.U32 R11, RZ, RZ, UR7 ;  /* 0x00000007ff0b7e24 */ /* 0x000fe4000f8e00ff */
[----:B------:R-:W-:Y:S02]  /*13b0*/  IMAD.MOV.U32 R8, RZ, RZ, 0x1e1 ;  /* 0x000001e1ff087424 */ /* 0x000fe400078e00ff */
[----:B------:R-:W-:Y:S02]  /*13c0*/  IMAD.MOV.U32 R12, RZ, RZ, 0x1 ;  /* 0x00000001ff0c7424 */ /* 0x000fe400078e00ff */
[----:B0-----:R-:W-:-:S07]  /*13d0*/  IMAD.MOV.U32 R13, RZ, RZ, RZ ;  /* 0x000000ffff0d7224 */ /* 0x001fce00078e00ff */
[----:B------:R-:W-:-:S07]  /*13e0*/  LEPC R20, `(.L_x_17) ;  /* 0x000000001014794e */ /* 0x000fce0000000000 */
[----:B-12--5:R-:W-:Y:S05]  /*13f0*/  CALL.ABS.NOINC R14 ;  /* 0x000000000e007343 */ /* 0x026fea0003c00000 */
.L_x_17:
[----:B------:R-:W-:-:S04]  /*1400*/  LOP3.LUT R0, R19, 0x1, RZ, 0xfc, !PT ;  /* 0x0000000113007812 */ /* 0x000fc800078efcff */
[----:B------:R-:W-:-:S13]  /*1410*/  ISETP.NE.AND P0, PT, R0, 0x3, PT ;  /* 0x000000030000780c */ /* 0x000fda0003f05270 */
[----:B------:R-:W-:Y:S05]  /*1420*/  @!P0 BRA `(.L_x_18) ;  /* 0x0000000000048947 */ /* 0x000fea0003800000 */
[----:B------:R-:W-:Y:S01]  /*1430*/  BPT.TRAP 0x1 ;  /* 0x000000040000795c */ /* 0x000fe20000300000 */
.L_x_18:
[----:B------:R-:W3:Y:S01]  /*1440*/  S2UR UR5, SR_CgaCtaId ;  /* 0x00000000000579c3 */ /* 0x000ee20000008800 */
[----:B------:R-:W-:Y:S01]  /*1450*/  UMOV UR4, 0x400 ;  /* 0x0000040000047882 */ /* 0x000fe20000000000 */
[----:B------:R-:W-:Y:S02]  /*1460*/  IMAD.U32 R0, RZ, RZ, UR38 ;  /* 0x00000026ff007e24 */ /* 0x000fe4000f8e00ff */
[----:B------:R-:W-:-:S03]  /*1470*/  IMAD.U32 R3, RZ, RZ, UR39 ;  /* 0x00000027ff037e24 */ /* 0x000fc6000f8e00ff */
[----:B------:R-:W-:Y:S01]  /*1480*/  SHF.L.U32 R0, R0, 0x1f, RZ ;  /* 0x0000001f00007819 */ /* 0x000fe200000006ff */
[----:B---3--:R-:W-:-:S06]  /*1490*/  ULEA UR4, UR5, UR4, 0x18 ;  /* 0x0000000405047291 */ /* 0x008fcc000f8ec03f */
[----:B------:R-:W-:-:S04]  /*14a0*/  IMAD.U32 R6, RZ, RZ, UR4 ;  /* 0x00000004ff067e24 */ /* 0x000fc8000f8e00ff */
[----:B------:R-:W-:-:S04]  /*14b0*/  IMAD R3, R3, 0x8, R6 ;  /* 0x0000000803037824 */ /* 0x000fc800078e0206 */
[----:B------:R3:W4:Y:S01]  /*14c0*/  SYNCS.PHASECHK.TRANS64.TRYWAIT P1, [R3+URZ], R0 ;  /* 0x00000000030075a7 */ /* 0x000722000802017f */
[----:B------:R-:W-:Y:S05]  /*14d0*/  @!P0 BRA `(.L_x_19) ;  /* 0x0000000000048947 */ /* 0x000fea0003800000 */
[----:B------:R-:W-:Y:S01]  /*14e0*/  BPT.TRAP 0x1 ;  /* 0x000000040000795c */ /* 0x000fe20000300000 */
.L_x_19:
[----:B----4-:R-:W-:Y:S05]  /*14f0*/  @P1 BRA `(.L_x_20) ;  /* 0x0000000000081947 */ /* 0x010fea0003800000 */
[----:B------:R-:W4:Y:S02]  /*1500*/  SYNCS.PHASECHK.TRANS64.TRYWAIT P1, [R3+URZ], R0 ;  /* 0x00000000030075a7 */ /* 0x000f24000802017f */
[----:B----4-:R-:W-:Y:S05]  /*1510*/  @!P1 BRA `(.L_x_21) ;  /* 0x00000088008c9947 */ /* 0x010fea0003800000 */
.L_x_20:
[----:B------:R-:W-:-:S04]  /*1520*/  UISETP.LT.AND UP0, UPT, UR40, 0x1, UPT ;  /* 0x000000012800788c */ /* 0x000fc8000bf01270 */
[----:B------:R-:W-:-:S06]  /*1530*/  USEL UR4, UR40, 0x1, UP0 ;  /* 0x0000000128047887 */ /* 0x000fcc0008000000 */
[----:B---34-:R-:W-:Y:S01]  /*1540*/  IMAD.U32 R0, RZ, RZ, UR4 ;  /* 0x00000004ff007e24 */ /* 0x018fe2000f8e00ff */
[----:B------:R-:W-:Y:S05]  /*1550*/  WARPSYNC.ALL ;  /* 0x0000000000007948 */ /* 0x000fea0003800000 */
[----:B------:R-:W-:-:S04]  /*1560*/  IADD3 R0, -R0, UR40, RZ ;  /* 0x0000002800007c10 */ /* 0x000fc8000fffe1ff */
[----:B------:R-:W-:Y:S02]  /*1570*/  ISETP.GE.AND P1, PT, R0, 0x1, PT ;  /* 0x000000010000780c */ /* 0x000fe40003f26270 */
[----:B------:R-:W-:Y:S01]  /*1580*/  R2UR UR4, R6 ;  /* 0x00000000060472ca */ /* 0x000fe200000e0000 */
[----:B------:R-:W-:Y:S01]  /*1590*/  WARPGROUP.ARRIVE ;  /* 0x00000000000079c5 */ /* 0x000fe20000000000 */
[----:B------:R-:W-:Y:S01]  /*15a0*/  UMOV UR9, 0x40000040 ;  /* 0x4000004000097882 */ /* 0x000fe20000000000 */
[----:B------:R-:W-:-:S10]  /*15b0*/  UMOV UR11, 0x40000040 ;  /* 0x40000040000b7882 */ /* 0x000fd40000000000 */
[----:B------:R-:W-:-:S04]  /*15c0*/  UIADD3 UR4, UR4, 0x10100, URZ ;  /* 0x0001010004047890 */ /* 0x000fc8000fffe03f */
[----:B------:R-:W-:-:S04]  /*15d0*/  USHF.R.U32.HI UR4, URZ, 0x4, UR4 ;  /* 0x000000043f047899 */ /* 0x000fc80008011604 */
[----:B------:R-:W-:Y:S02]  /*15e0*/  ULOP3.LUT UR5, UR4, 0x3fff, URZ, 0xc0, !UPT ;  /* 0x00003fff04057892 */ /* 0x000fe4000f8ec03f */
[----:B------:R-:W-:Y:S02]  /*15f0*/  ULOP3.LUT UR4, UR41, 0x10000, URZ, 0xfc, !UPT ;  /* 0x0001000029047892 */ /* 0x000fe4000f8efc3f */
[----:B------:R-:W-:Y:S02]  /*1600*/  ULOP3.LUT UR5, UR5, 0x10000, URZ, 0xfc, !UPT ;  /* 0x0001000005057892 */ /* 0x000fe4000f8efc3f */
[----:B------:R-:W-:Y:S02]  /*1610*/  ULEA UR6, UR39, UR4, 0xa ;  /* 0x0000000427067291 */ /* 0x000fe4000f8e503f */
[----:B------:R-:W-:-:S05]  /*1620*/  ULEA UR7, UR39, UR5, 0xb ;  /* 0x0000000527077291 */ /* 0x000fca000f8e583f */
[----:B------:R-:W-:Y:S02]  /*1630*/  UMOV UR8, UR6 ;  /* 0x0000000600087c82 */ /* 0x000fe40008000000 */
[----:B------:R-:W-:Y:S02]  /*1640*/  UMOV UR10, UR7 ;  /* 0x00000007000a7c82 */ /* 0x000fe40008000000 */
[----:B------:R-:W-:Y:S01]  /*1650*/  IGMMA.64x256x32.S8.S8 R24, gdesc[UR8], RZ, !UPT, gsb0 ;  /* 0x06600000081879f1 */ /* 0x000fe2000c0410ff */
[----:B------:R-:W-:Y:S02]  /*1660*/  UIADD3 UR8, UR6, 0x2, URZ ;  /* 0x0000000206087890 */ /* 0x000fe4000fffe03f */
[----:B------:R-:W-:Y:S01]  /*1670*/  UIADD3 UR10, UR7, 0x2, URZ ;  /* 0x00000002070a7890 */ /* 0x000fe2000fffe03f */
[----:B------:R-:W-:Y:S01]  /*1680*/  UMOV UR9, 0x40000040 ;  /* 0x4000004000097882 */ /* 0x000fe20000000000 */
[----:B------:R-:W-:Y:S01]  /*1690*/  UMOV UR11, 0x40000040 ;  /* 0x40000040000b7882 */ /* 0x000fe20000000000 */
[----:B------:R-:W-:-:S02]  /*16a0*/  WARPGROUP.DEPBAR.LE gsb0, 0x0 ;  /* 0x00008000000079c5 */ /* 0x000fc40000010000 */
[----:B------:R-:W-:-:S06]  /*16b0*/  WARPGROUP.ARRIVE ;  /* 0x00000000000079c5 */ /* 0x000fcc0000000000 */
[----:B------:R-:W-:Y:S01]  /*16c0*/  IGMMA.64x256x32.S8.S8 R24, gdesc[UR8], R24, gsb0 ;  /* 0x06600000081879f1 */ /* 0x000fe20008041018 */
[----:B------:R-:W-:Y:S02]  /*16d0*/  UIADD3 UR8, UR6, 0x4, URZ ;  /* 0x0000000406087890 */ /* 0x000fe4000fffe03f */
[----:B------:R-:W-:Y:S01]  /*16e0*/  UIADD3 UR10, UR7, 0x4, URZ ;  /* 0x00000004070a7890 */ /* 0x000fe2000fffe03f */
[----:B------:R-:W-:Y:S01]  /*16f0*/  UMOV UR9, 0x40000040 ;  /* 0x4000004000097882 */ /* 0x000fe20000000000 */
[----:B------:R-:W-:Y:S01]  /*1700*/  UMOV UR11, 0x40000040 ;  /* 0x40000040000b7882 */ /* 0x000fe20000000000 */
[----:B------:R-:W-:Y:S02]  /*1710*/  WARPGROUP.DEPBAR.LE gsb0, 0x0 ;  /* 0x00008000000079c5 */ /* 0x000fe40000010000 */
        /* <DEDUP_REMOVED lines=8> */
[----:B------:R-:W-:Y:S03]  /*17a0*/  IGMMA.64x256x32.S8.S8 R24, gdesc[UR8], R24, gsb0 ;  /* 0x06600000081879f1 */ /* 0x000fe60008041018 */
[----:B------:R-:W-:Y:S02]  /*17b0*/  WARPGROUP.DEPBAR.LE gsb0, 0x0 ;  /* 0x00008000000079c5 */ /* 0x000fe40000010000 */
[----:B------:R-:W-:Y:S05]  /*17c0*/  @!P1 BRA `(.L_x_22) ;  /* 0x0000000400249947 */ /* 0x000fea0003800000 */
[----:B------:R-:W-:Y:S02]  /*17d0*/  UIADD3 UR6, UR39, 0x1, URZ ;  /* 0x0000000127067890 */ /* 0x000fe4000fffe03f */
[----:B------:R-:W-:Y:S02]  /*17e0*/  IMAD.U32 R3, RZ, RZ, UR39 ;  /* 0x00000027ff037e24 */ /* 0x000fe4000f8e00ff */
[----:B------:R-:W-:-:S04]  /*17f0*/  UISETP.NE.AND UP0, UPT, UR6, 0x4, UPT ;  /* 0x000000040600788c */ /* 0x000fc8000bf05270 */
[----:B------:R-:W-:Y:S02]  /*1800*/  USEL UR7, URZ, 0x1, UP0 ;  /* 0x000000013f077887 */ /* 0x000fe40008000000 */
[----:B------:R-:W-:Y:S02]  /*1810*/  USEL UR6, UR6, URZ, UP0 ;  /* 0x0000003f06067287 */ /* 0x000fe40008000000 */
[----:B------:R-:W-:-:S06]  /*1820*/  ULOP3.LUT UR7, UR38, UR7, URZ, 0x3c, !UPT ;  /* 0x0000000726077292 */ /* 0x000fcc000f8e3c3f */
[----:B------:R-:W-:-:S07]  /*1830*/  IMAD.U32 R7, RZ, RZ, UR7 ;  /* 0x00000007ff077e24 */ /* 0x000fce000f8e00ff */
.L_x_29:
[----:B------:R-:W-:Y:S05]  /*1840*/  @!P0 BRA `(.L_x_23) ;  /* 0x0000000000048947 */ /* 0x000fea0003800000 */
[----:B------:R-:W-:Y:S01]  /*1850*/  BPT.TRAP 0x1 ;  /* 0x000000040000795c */ /* 0x000fe20000300000 */
.L_x_23:
[----:B------:R-:W3:Y:S01]  /*1860*/  S2UR UR8, SR_CgaCtaId ;  /* 0x00000000000879c3 */ /* 0x000ee20000008800 */
[----:B------:R-:W-:Y:S01]  /*1870*/  UMOV UR7, 0x400 ;  /* 0x0000040000077882 */ /* 0x000fe20000000000 */
[----:B01----:R-:W-:Y:S01]  /*1880*/  IMAD.U32 R5, RZ, RZ, UR6 ;  /* 0x00000006ff057e24 */ /* 0x003fe2000f8e00ff */
[----:B------:R-:W-:Y:S01]  /*1890*/  SHF.L.U32 R4, R7, 0x1f, RZ ;  /* 0x0000001f07047819 */ /* 0x000fe200000006ff */
[----:B---3--:R-:W-:-:S06]  /*18a0*/  ULEA UR7, UR8, UR7, 0x18 ;  /* 0x0000000708077291 */ /* 0x008fcc000f8ec03f */
[----:B------:R-:W-:-:S04]  /*18b0*/  IMAD.U32 R6, RZ, RZ, UR7 ;  /* 0x00000007ff067e24 */ /* 0x000fc8000f8e00ff */
[----:B------:R-:W-:-:S04]  /*18c0*/  IMAD R5, R5, 0x8, R6 ;  /* 0x0000000805057824 */ /* 0x000fc800078e0206 */
[----:B------:R0:W1:Y:S01]  /*18d0*/  SYNCS.PHASECHK.TRANS64.TRYWAIT P1, [R5+URZ], R4 ;  /* 0x00000004050075a7 */ /* 0x000062000802017f */
[----:B------:R-:W-:Y:S05]  /*18e0*/  @!P0 BRA `(.L_x_24) ;  /* 0x0000000000048947 */ /* 0x000fea0003800000 */
[----:B------:R-:W-:Y:S01]  /*18f0*/  BPT.TRAP 0x1 ;  /* 0x000000040000795c */ /* 0x000fe20000300000 */
.L_x_24:
[----:B-1----:R-:W-:Y:S05]  /*1900*/  @P1 BRA `(.L_x_25) ;  /* 0x0000000000081947 */ /* 0x002fea0003800000 */
[----:B------:R-:W1:Y:S02]  /*1910*/  SYNCS.PHASECHK.TRANS64.TRYWAIT P1, [R5+URZ], R4 ;  /* 0x00000004050075a7 */ /* 0x000e64000802017f */
[----:B-1----:R-:W-:Y:S05]  /*1920*/  @!P1 BRA `(.L_x_26) ;  /* 0x00000084009c9947 */ /* 0x002fea0003800000 */
.L_x_25:
[----:B------:R-:W-:Y:S01]  /*1930*/  ULEA UR7, UR6, UR4, 0xa ;  /* 0x0000000406077291 */ /* 0x000fe2000f8e503f */
[----:B------:R-:W-:Y:S01]  /*1940*/  WARPGROUP.ARRIVE ;  /* 0x00000000000079c5 */ /* 0x000fe20000000000 */
[----:B------:R-:W-:Y:S01]  /*1950*/  ULEA UR12, UR6, UR5, 0xb ;  /* 0x00000005060c7291 */ /* 0x000fe2000f8e583f */
[----:B------:R-:W-:Y:S01]  /*1960*/  UMOV UR9, 0x40000040 ;  /* 0x4000004000097882 */ /* 0x000fe20000000000 */
[----:B------:R-:W-:-:S03]  /*1970*/  UMOV UR11, 0x40000040 ;  /* 0x40000040000b7882 */ /* 0x000fc60000000000 */
[----:B------:R-:W-:Y:S02]  /*1980*/  UMOV UR8, UR7 ;  /* 0x0000000700087c82 */ /* 0x000fe40008000000 */
[----:B------:R-:W-:Y:S02]  /*1990*/  UMOV UR10, UR12 ;  /* 0x0000000c000a7c82 */ /* 0x000fe40008000000 */
[----:B------:R-:W-:Y:S01]  /*19a0*/  IGMMA.64x256x32.S8.S8 R24, gdesc[UR8], R24, gsb0 ;  /* 0x06600000081879f1 */ /* 0x000fe20008041018 */
        /* <DEDUP_REMOVED lines=23> */
[----:B------:R-:W-:Y:S01]  /*1b20*/  BPT.TRAP 0x1 ;  /* 0x000000040000795c */ /* 0x000fe20000300000 */
.L_x_27:
[----:B------:R-:W-:-:S13]  /*1b30*/  ISETP.NE.AND P1, PT, R23, RZ, PT ;  /* 0x000000ff1700720c */ /* 0x000fda0003f25270 */
[----:B01----:R-:W-:-:S04]  /*1b40*/  @P1 IMAD R4, R3, 0x8, R6 ;  /* 0x0000000803041824 */ /* 0x003fc800078e0206 */
[----:B------:R-:W-:-:S05]  /*1b50*/  @P1 VIADD R5, R4, 0x20 ;  /* 0x0000002004051836 */ /* 0x000fca0000000000 */
[----:B------:R-:W-:-:S04]  /*1b60*/  @P1 PRMT R5, R152, 0x654, R5 ;  /* 0x0000065498051816 */ /* 0x000fc80000000005 */
[----:B------:R0:W-:Y:S01]  /*1b70*/  @P1 SYNCS.ARRIVE.TRANS64.RED.A1T0 RZ, [R5+URZ], RZ ;  /* 0x000000ff05ff19a7 */ /* 0x0001e2000810043f */
[----:B------:R-:W-:-:S13]  /*1b80*/  ISETP.GT.U32.AND P1, PT, R19, 0x1, PT ;  /* 0x000000011300780c */ /* 0x000fda0003f24070 */
[----:B0-----:R-:W-:Y:S05]  /*1b90*/  @P1 BRA `(.L_x_28) ;  /* 0x0000000000041947 */ /* 0x001fea0003800000 */
[----:B------:R-:W-:Y:S01]  /*1ba0*/  BPT.TRAP 0x1 ;  /* 0x000000040000795c */ /* 0x000fe20000300000 */
.L_x_28:
[----:B------:R-:W-:Y:S01]  /*1bb0*/  UIADD3 UR6, UR6, 0x1, URZ ;  /* 0x0000000106067890 */ /* 0x000fe2000fffe03f */
[C---:B------:R-:W-:Y:S01]  /*1bc0*/  ISETP.GT.AND P2, PT, R0.reuse, 0x1, PT ;  /* 0x000000010000780c */ /* 0x040fe20003f44270 */
[----:B------:R-:W-:Y:S02]  /*1bd0*/  VIADD R3, R3, 0x1 ;  /* 0x0000000103037836 */ /* 0x000fe40000000000 */
[----:B------:R-:W-:Y:S01]  /*1be0*/  UISETP.NE.AND UP0, UPT, UR6, 0x4, UPT ;  /* 0x000000040600788c */ /* 0x000fe2000bf05270 */
[----:B------:R-:W-:Y:S02]  /*1bf0*/  VIADD R0, R0, 0xffffffff ;  /* 0xffffffff00007836 */ /* 0x000fe40000000000 */
[C---:B------:R-:W-:Y:S01]  /*1c00*/  ISETP.NE.AND P1, PT, R3.reuse, 0x4, PT ;  /* 0x000000040300780c */ /* 0x040fe20003f25270 */
[----:B------:R-:W-:Y:S02]  /*1c10*/  USEL UR7, URZ, 0x1, UP0 ;  /* 0x000000013f077887 */ /* 0x000fe40008000000 */
[----:B------:R-:W-:Y:S01]  /*1c20*/  USEL UR6, UR6, URZ, UP0 ;  /* 0x0000003f06067287 */ /* 0x000fe20008000000 */
[----:B------:R-:W-:-:S03]  /*1c30*/  SEL R3, R3, RZ, P1 ;  /* 0x000000ff03037207 */ /* 0x000fc60000800000 */
[----:B------:R-:W-:Y:S01]  /*1c40*/  LOP3.LUT R7, R7, UR7, RZ, 0x3c, !PT ;  /* 0x0000000707077c12 */ /* 0x000fe2000f8e3cff */
[----:B------:R-:W-:Y:S07]  /*1c50*/  @P2 BRA `(.L_x_29) ;  /* 0xfffffff800f82947 */ /* 0x000fee000383ffff */
.L_x_22:
[----:B------:R-:W3:Y:S02]  /*1c60*/  LDC R0, c[0x0][0x28c] ;  /* 0x0000a300ff007b82 */ /* 0x000ee40000000800 */
[----:B---3--:R-:W-:-:S13]  /*1c70*/  ISETP.GE.AND P1, PT, R0, 0x1, PT ;  /* 0x000000010000780c */ /* 0x008fda0003f26270 */
[----:B------:R-:W-:Y:S05]  /*1c80*/  @!P1 BRA `(.L_x_30) ;  /* 0x0000000000409947 */ /* 0x000fea0003800000 */
[----:B------:R-:W-:Y:S05]  /*1c90*/  @!P0 BRA `(.L_x_31) ;  /* 0x0000000000048947 */ /* 0x000fea0003800000 */
[----:B------:R-:W-:Y:S01]  /*1ca0*/  BPT.TRAP 0x1 ;  /* 0x000000040000795c */ /* 0x000fe20000300000 */
.L_x_31:
[----:B------:R-:W-:Y:S01]  /*1cb0*/  ISETP.NE.AND P0, PT, R23, RZ, PT ;  /* 0x000000ff1700720c */ /* 0x000fe20003f05270 */
[----:B------:R-:W-:-:S12]  /*1cc0*/  UISETP.LT.AND UP1, UPT, UR40, 0x1, UPT ;  /* 0x000000012800788c */ /* 0x000fd8000bf21270 */
[----:B------:R-:W-:-:S05]  /*1cd0*/  VOTEU.ANY UP0, P0 ;  /* 0x00000000003f7886 */ /* 0x000fca0000000100 */
[----:B------:R-:W-:-:S04]  /*1ce0*/  @UP0 USEL UR4, UR40, 0x1, UP1 ;  /* 0x0000000128040887 */ /* 0x000fc80008800000 */
[----:B------:R-:W-:-:S06]  /*1cf0*/  @UP0 UIADD3 UR4, UR39, UR40, -UR4 ;  /* 0x0000002827040290 */ /* 0x000fcc000fffe804 */
[----:B------:R-:W-:-:S04]  /*1d00*/  IMAD.U32 R0, RZ, RZ, UR4 ;  /* 0x00000004ff007e24 */ /* 0x000fc8000f8e00ff */
[----:B------:R-:W-:-:S05]  /*1d10*/  @P0 IMAD.SHL.U32 R0, R0, 0x8, RZ ;  /* 0x0000000800000824 */ /* 0x000fca00078e00ff */
[----:B------:R-:W-:-:S04]  /*1d20*/  @P0 LOP3.LUT R0, R0, 0x18, RZ, 0xc0, !PT ;  /* 0x0000001800000812 */ /* 0x000fc800078ec0ff */
[----:B------:R-:W-:-:S04]  /*1d30*/  @P0 IADD3 R3, R6, 0x20, R0 ;  /* 0x0000002006030810 */ /* 0x000fc80007ffe000 */
[----:B------:R-:W-:-:S04]  /*1d40*/  @P0 PRMT R3, R152, 0x654, R3 ;  /* 0x0000065498030816 */ /* 0x000fc80000000003 */
[----:B------:R3:W-:Y:S01]  /*1d50*/  @P0 SYNCS.ARRIVE.TRANS64.RED.A1T0 RZ, [R3+URZ], RZ ;  /* 0x000000ff03ff09a7 */ /* 0x0007e2000810043f */
[----:B------:R-:W-:-:S13]  /*1d60*/  ISETP.GT.U32.AND P0, PT, R19, 0x1, PT ;  /* 0x000000011300780c */ /* 0x000fda0003f04070 */
[----:B---3--:R-:W-:Y:S05]  /*1d70*/  @P0 BRA `(.L_x_30) ;  /* 0x0000000000040947 */ /* 0x008fea0003800000 */
[----:B------:R-:W-:Y:S01]  /*1d80*/  BPT.TRAP 0x1 ;  /* 0x000000040000795c */ /* 0x000fe20000300000 */
.L_x_30:
[----:B------:R-:W3:Y:S01]  /*1d90*/  LDC R9, c[0x0][0x288] ;  /* 0x0000a200ff097b82 */ /* 0x000ee20000000800 */
[--C-:B------:R-:W-:Y:S01]  /*1da0*/  SHF.R.U32.HI R0, RZ, 0x2, R18.reuse ;  /* 0x00000002ff007819 */ /* 0x100fe20000011612 */
[----:B------:R-:W-:Y:S01]  /*1db0*/  UIADD3 UR39, UR40, UR39, URZ ;  /* 0x0000002728277290 */ /* 0x000fe2000fffe03f */
[----:B01----:R-:W-:Y:S01]  /*1dc0*/  SHF.R.U32.HI R5, RZ, 0x7, R18 ;  /* 0x00000007ff057819 */ /* 0x003fe20000011612 */
[----:B------:R-:W-:Y:S01]  /*1dd0*/  ULDC UR8, c[0x0][0x284] ;  /* 0x0000a10000087ab9 */ /* 0x000fe20000000800 */
[----:B------:R-:W-:Y:S01]  /*1de0*/  LOP3.LUT R4, R18, 0x60, RZ, 0xc0, !PT ;  /* 0x0000006012047812 */ /* 0x000fe200078ec0ff */
[----:B------:R-:W-:Y:S01]  /*1df0*/  USHF.R.U32.HI UR4, URZ, 0x2, UR39 ;  /* 0x000000023f047899 */ /* 0x000fe20008011627 */
[----:B------:R-:W-:Y:S01]  /*1e00*/  LOP3.LUT R3, R0, 0x7, RZ, 0xc0, !PT ;  /* 0x0000000700037812 */ /* 0x000fe200078ec0ff */
[----:B------:R-:W-:Y:S01]  /*1e10*/  UISETP.GT.U32.AND UP1, UPT, UR39, 0x3, UPT ;  /* 0x000000032700788c */ /* 0x000fe2000bf24070 */
[----:B------:R-:W-:Y:S01]  /*1e20*/  LOP3.LUT R0, R5, 0x1, RZ, 0xc0, !PT ;  /* 0x0000000105007812 */ /* 0x000fe200078ec0ff */
[----:B------:R-:W-:Y:S01]  /*1e30*/  ULOP3.LUT UR4, UR4, 0x1, URZ, 0xc0, !UPT ;  /* 0x0000000104047892 */ /* 0x000fe2000f8ec03f */
[----:B------:R-:W-:Y:S01]  /*1e40*/  SHF.R.U32.HI R6, RZ, 0x1, R4 ;  /* 0x00000001ff067819 */ /* 0x000fe20000011604 */
[----:B------:R-:W-:Y:S01]  /*1e50*/  IMAD.SHL.U32 R4, R18, 0x2, RZ ;  /* 0x0000000212047824 */ /* 0x000fe200078e00ff */
[----:B------:R-:W-:Y:S01]  /*1e60*/  SHF.R.S32.HI R14, RZ, 0x1f, R22 ;  /* 0x0000001fff0e7819 */ /* 0x000fe20000011416 */
[----:B------:R-:W-:Y:S01]  /*1e70*/  IMAD.SHL.U32 R8, R0, 0x40, RZ ;  /* 0x0000004000087824 */ /* 0x000fe200078e00ff */
[--C-:B------:R-:W-:Y:S01]  /*1e80*/  IADD3 R5, RZ, -R6, -R3.reuse ;  /* 0x80000006ff057210 */ /* 0x100fe20007ffe803 */
[----:B------:R-:W-:Y:S01]  /*1e90*/  UISETP.NE.U32.AND UP0, UPT, UR4, 0x1, UPT ;  /* 0x000000010400788c */ /* 0x000fe2000bf05070 */
[----:B------:R-:W-:Y:S01]  /*1ea0*/  LOP3.LUT R4, R4, 0x6, RZ, 0xc0, !PT ;  /* 0x0000000604047812 */ /* 0x000fe200078ec0ff */
[----:B------:R-:W-:Y:S01]  /*1eb0*/  ULDC.64 UR6, c[0x0][0x5d0] ;  /* 0x0001740000067ab9 */ /* 0x000fe20000000a00 */
[----:B------:R-:W-:Y:S01]  /*1ec0*/  LOP3.LUT R3, R8, 0x40, R3, 0xe2, !PT ;  /* 0x0000004008037812 */ /* 0x000fe200078ee203 */
[----:B------:R-:W-:Y:S01]  /*1ed0*/  IMAD R7, R0, -0x40, R5 ;  /* 0xffffffc000077824 */ /* 0x000fe200078e0205 */
[----:B------:R-:W-:Y:S01]  /*1ee0*/  LOP3.LUT R0, R18, 0x3, RZ, 0xc0, !PT ;  /* 0x0000000312007812 */ /* 0x000fe200078ec0ff */
[----:B------:R-:W-:Y:S01]  /*1ef0*/  UISETP.LT.U32.AND UP1, UPT, UR40, 0x4, UP1 ;  /* 0x000000042800788c */ /* 0x000fe20008f21070 */
[----:B------:R-:W-:Y:S01]  /*1f00*/  PRMT R8, R4, 0x6540, R153 ;  /* 0x0000654004087816 */ /* 0x000fe20000000099 */
[----:B------:R-:W-:Y:S01]  /*1f10*/  IMAD.SHL.U32 R153, R153, 0x100, RZ ;  /* 0x0000010099997824 */ /* 0x000fe200078e00ff */
[----:B------:R-:W-:Y:S01]  /*1f20*/  UISETP.GT.U32.AND UP0, UPT, UR40, 0x3, !UP0 ;  /* 0x000000032800788c */ /* 0x000fe2000c704070 */
[----:B---3--:R-:W-:Y:S01]  /*1f30*/  IMAD R12, R0, -0x2, R9 ;  /* 0xfffffffe000c7824 */ /* 0x008fe200078e0209 */
[----:B------:R-:W-:Y:S01]  /*1f40*/  USEL UR5, URZ, 0x1, !UP1 ;  /* 0x000000013f057887 */ /* 0x000fe2000c800000 */
[----:B------:R-:W-:Y:S01]  /*1f50*/  IMAD.SHL.U32 R0, R154, 0x80, RZ ;  /* 0x000000809a007824 */ /* 0x000fe200078e00ff */
[----:B------:R-:W-:Y:S01]  /*1f60*/  ISETP.GE.AND P0, PT, R153, R9, PT ;  /* 0x000000099900720c */ /* 0x000fe20003f06270 */
[----:B------:R-:W-:Y:S01]  /*1f70*/  IMAD R5, R14, UR6, RZ ;  /* 0x000000060e057c24 */ /* 0x000fe2000f8e02ff */
[----:B------:R-:W-:Y:S01]  /*1f80*/  SHF.R.S32.HI R9, RZ, 0x1f, R8 ;  /* 0x0000001fff097819 */ /* 0x000fe20000011408 */
[----:B------:R-:W-:Y:S01]  /*1f90*/  USEL UR4, URZ, 0x1, !UP0 ;  /* 0x000000013f047887 */ /* 0x000fe2000c000000 */
[----:B------:R-:W-:Y:S01]  /*1fa0*/  ISETP.GE.OR P0, PT, R0, UR8, P0 ;  /* 0x0000000800007c0c */ /* 0x000fe20008706670 */
[----:B------:R-:W-:Y:S01]  /*1fb0*/  IMAD.WIDE R10, R154, 0x80, RZ ;  /* 0x000000809a0a7825 */ /* 0x000fe200078e02ff */
[----:B------:R-:W-:Y:S01]  /*1fc0*/  ULOP3.LUT UR39, UR39, 0x3, URZ, 0xc0, !UPT ;  /* 0x0000000327277892 */ /* 0x000fe2000f8ec03f */
[----:B------:R-:W-:Y:S01]  /*1fd0*/  IADD3 R162, -R0, UR8, R7 ;  /* 0x0000000800a27c10 */ /* 0x000fe2000fffe107 */
[----:B------:R-:W-:Y:S01]  /*1fe0*/  ULOP3.LUT UR38, UR4, UR38, UR5, 0x96, !UPT ;  /* 0x0000002604267292 */ /* 0x000fe2000f8e9605 */
[----:B------:R-:W-:Y:S01]  /*1ff0*/  IMAD R13, R22, UR7, R5 ;  /* 0x00000007160d7c24 */ /* 0x000fe2000f8e0205 */
[----:B------:R-:W-:Y:S01]  /*2000*/  LOP3.LUT R163, R10, R3, R6, 0xfe, !PT ;  /* 0x000000030aa37212 */ /* 0x000fe200078efe06 */
[----:B------:R-:W-:-:S04]  /*2010*/  IMAD.WIDE.U32 R4, R22, UR6, R8 ;  /* 0x0000000616047c25 */ /* 0x000fc8000f8e0008 */
[----:B------:R-:W-:Y:S02]  /*2020*/  IMAD.IADD R5, R5, 0x1, R13 ;  /* 0x0000000105057824 */ /* 0x000fe400078e020d */
[----:B------:R-:W-:Y:S02]  /*2030*/  IMAD.IADD R0, R12, 0x1, -R153 ;  /* 0x000000010c007824 */ /* 0x000fe400078e0a99 */
[----:B------:R-:W-:Y:S01]  /*2040*/  IMAD.MOV.U32 R154, RZ, RZ, -0x1 ;  /* 0xffffffffff9a7424 */ /* 0x000fe200078e00ff */
[----:B------:R-:W-:Y:S06]  /*2050*/  @P0 BRA `(.L_x_32) ;  /* 0x0000006000a00947 */ /* 0x000fec0003800000 */
[----:B------:R-:W0:Y:S01]  /*2060*/  LDC.64 R12, c[0x0][0x5c8] ;  /* 0x00017200ff0c7b82 */ /* 0x000e220000000a00 */
[----:B------:R-:W-:Y:S01]  /*2070*/  ULDC.64 UR4, c[0x0][0x5c0] ;  /* 0x0001700000047ab9 */ /* 0x000fe20000000a00 */
[----:B------:R-:W-:Y:S01]  /*2080*/  BSSY B0, `(.L_x_32) ;  /* 0x0000625000007945 */ /* 0x000fe20003800000 */
[-C--:B0-----:R-:W-:Y:S02]  /*2090*/  IMAD R6, R11, R12.reuse, RZ ;  /* 0x0000000c0b067224 */ /* 0x081fe400078e02ff */
[----:B------:R-:W-:-:S04]  /*20a0*/  IMAD.WIDE.U32 R4, R163, R12, R4 ;  /* 0x0000000ca3047225 */ /* 0x000fc800078e0004 */
[----:B------:R-:W-:Y:S01]  /*20b0*/  IMAD R3, R163, R13, R6 ;  /* 0x0000000da3037224 */ /* 0x000fe200078e0206 */
[----:B------:R-:W-:-:S03]  /*20c0*/  IADD3 R4, P0, R4, UR4, RZ ;  /* 0x0000000404047c10 */ /* 0x000fc6000ff1e0ff */
[----:B------:R-:W-:Y:S01]  /*20d0*/  IMAD.IADD R3, R5, 0x1, R3 ;  /* 0x0000000105037824 */ /* 0x000fe200078e0203 */
[----:B------:R-:W-:-:S04]  /*20e0*/  LEA R6, P1, R12, R4, 0x3 ;  /* 0x000000040c067211 */ /* 0x000fc800078218ff */
[----:B------:R-:W-:Y:S02]  /*20f0*/  IADD3.X R5, R3, UR5, RZ, P0, !PT ;  /* 0x0000000503057c10 */ /* 0x000fe400087fe4ff */
[----:B-----5:R-:W-:Y:S02]  /*2100*/  ISETP.NE.AND P0, PT, R156, RZ, PT ;  /* 0x000000ff9c00720c */ /* 0x020fe40003f05270 */
[----:B------:R-:W-:-:S11]  /*2110*/  LEA.HI.X R7, R12, R5, R13, 0x3, P1 ;  /* 0x000000050c077211 */ /* 0x000fd600008f1c0d */
[----:B------:R-:W-:Y:S05]  /*2120*/  @!P0 BRA `(.L_x_33) ;  /* 0x0000004800608947 */ /* 0x000fea0003800000 */
[----:B------:R-:W0:Y:S01]  /*2130*/  LDC.64 R158, c[0x0][0x5b0] ;  /* 0x00016c00ff9e7b82 */ /* 0x000e220000000a00 */
[----:B------:R-:W-:Y:S01]  /*2140*/  ULDC.64 UR4, c[0x0][0x5b8] ;  /* 0x00016e0000047ab9 */ /* 0x000fe20000000a00 */
[----:B------:R-:W-:Y:S01]  /*2150*/  ISETP.GE.AND P1, PT, R162, 0x1, PT ;  /* 0x00000001a200780c */ /* 0x000fe20003f26270 */
[----:B------:R-:W-:Y:S01]  /*2160*/  IMAD R3, R14, UR4, RZ ;  /* 0x000000040e037c24 */ /* 0x000fe2000f8e02ff */
[----:B------:R-:W-:Y:S01]  /*2170*/  BSSY B1, `(.L_x_34) ;  /* 0x000000e000017945 */ /* 0x000fe20003800000 */
[----:B------:R-:W-:Y:S01]  /*2180*/  IMAD.WIDE.U32 R20, R22, UR4, R8 ;  /* 0x0000000416147c25 */ /* 0x000fe2000f8e0008 */
[----:B------:R-:W-:Y:S02]  /*2190*/  ISETP.LT.OR P5, PT, R0, 0x1, !P1 ;  /* 0x000000010000780c */ /* 0x000fe40004fa1670 */
[----:B------:R-:W1:Y:S01]  /*21a0*/  LDC.64 R160, c[0x0][0x5a8] ;  /* 0x00016a00ffa07b82 */ /* 0x000e620000000a00 */
[----:B------:R-:W-:Y:S02]  /*21b0*/  IMAD R3, R22, UR5, R3 ;  /* 0x0000000516037c24 */ /* 0x000fe4000f8e0203 */
[----:B------:R-:W-:-:S02]  /*21c0*/  IMAD.MOV.U32 R14, RZ, RZ, R20 ;  /* 0x000000ffff0e7224 */ /* 0x000fc400078e0014 */
[----:B------:R-:W-:Y:S02]  /*21d0*/  IMAD.IADD R15, R21, 0x1, R3 ;  /* 0x00000001150f7824 */ /* 0x000fe400078e0203 */
[-C--:B0-----:R-:W-:Y:S02]  /*21e0*/  IMAD R10, R11, R158.reuse, RZ ;  /* 0x0000009e0b0a7224 */ /* 0x081fe400078e02ff */
[----:B------:R-:W-:-:S04]  /*21f0*/  IMAD.WIDE.U32 R8, R163, R158, R14 ;  /* 0x0000009ea3087225 */ /* 0x000fc800078e000e */
[----:B------:R-:W-:Y:S01]  /*2200*/  IMAD R13, R163, R159, R10 ;  /* 0x0000009fa30d7224 */ /* 0x000fe200078e020a */
[----:B-1----:R-:W-:-:S04]  /*2210*/  IADD3 R8, P0, R8, R160, RZ ;  /* 0x000000a008087210 */ /* 0x002fc80007f1e0ff */
[----:B------:R-:W-:Y:S01]  /*2220*/  IADD3.X R9, R161, R9, R13, P0, !PT ;  /* 0x00000009a1097210 */ /* 0x000fe200007fe40d */
[----:B------:R-:W-:Y:S08]  /*2230*/  @P5 BRA `(.L_x_35) ;  /* 0x0000000000045947 */ /* 0x000ff00003800000 */
[----:B--2---:R0:W5:Y:S02]  /*2240*/  LDG.E.U8 R157, desc[UR36][R8.64] ;  /* 0x00000024089d7981 */ /* 0x004164000c1e1100 */
.L_x_35:
[----:B------:R-:W-:Y:S05]  /*2250*/  BSYNC B1 ;  /* 0x0000000000017941 */ /* 0x000fea0003800000 */
.L_x_34:
[----:B-----5:R-:W-:Y:S01]  /*2260*/  LOP3.LUT R3, R157, 0xffff, RZ, 0xc0, !PT ;  /* 0x0000ffff9d037812 */ /* 0x020fe200078ec0ff */
[----:B------:R-:W-:Y:S01]  /*2270*/  IMAD.SHL.U32 R10, R158, 0x8, RZ ;  /* 0x000000089e0a7824 */ /* 0x000fe200078e00ff */
[----:B------:R-:W-:Y:S01]  /*2280*/  ISETP.LT.OR P2, PT, R0, 0x2, !P1 ;  /* 0x000000020000780c */ /* 0x000fe20004f41670 */
[----:B------:R-:W-:Y:S01]  /*2290*/  BSSY B1, `(.L_x_36) ;  /* 0x000000e000017945 */ /* 0x000fe20003800000 */
[----:B------:R-:W-:Y:S02]  /*22a0*/  PRMT R3, R3, 0x8880, RZ ;  /* 0x0000888003037816 */ /* 0x000fe400000000ff */
[----:B------:R-:W-:Y:S02]  /*22b0*/  SHF.L.U64.HI R11, R158, 0x3, R159 ;  /* 0x000000039e0b7819 */ /* 0x000fe4000001029f */
[----:B------:R-:W-:Y:S01]  /*22c0*/  ISETP.GE.AND P0, PT, R162, 0x9, PT ;  /* 0x00000009a200780c */ /* 0x000fe20003f06270 */
[----:B------:R-:W-:Y:S02]  /*22d0*/  IMAD R12, R3, R156, RZ ;  /* 0x0000009c030c7224 */ /* 0x000fe400078e02ff */
[----:B------:R-:W-:-:S04]  /*22e0*/  IMAD.WIDE.U32 R10, R163, R158, R10 ;  /* 0x0000009ea30a7225 */ /* 0x000fc800078e000a */
[----:B------:R-:W-:Y:S01]  /*22f0*/  @!P5 IMAD R3, R24, R155, R12 ;  /* 0x0000009b1803d224 */ /* 0x000fe200078e020c */
[----:B------:R-:W-:Y:S01]  /*2300*/  IADD3 R10, P3, P4, R20, R160, R10 ;  /* 0x000000a0140a7210 */ /* 0x000fe20007c7e00a */
[----:B------:R-:W-:-:S03]  /*2310*/  IMAD.IADD R13, R13, 0x1, R11 ;  /* 0x000000010d0d7824 */ /* 0x000fc600078e020b */
[----:B------:R1:W-:Y:S01]  /*2320*/  @!P5 STG.E.U8 desc[UR36][R4.64], R3 ;  /* 0x000000030400d986 */ /* 0x0003e2000c101124 */
[----:B------:R-:W-:Y:S08]  /*2330*/  @P2 BRA `(.L_x_37) ;  /* 0x00000000000c2947 */ /* 0x000ff00003800000 */
[----:B--2---:R-:W1:Y:S02]  /*2340*/  LDG.E.U8 R157, desc[UR36][R8.64+0x1] ;  /* 0x00000124089d7981 */ /* 0x004e64000c1e1100 */
[----:B-1----:R-:W-:-:S05]  /*2350*/  PRMT R3, R157, 0x8880, RZ ;  /* 0x000088809d037816 */ /* 0x002fca00000000ff */
[----:B------:R-:W-:-:S07]  /*2360*/  IMAD R12, R3, R156, RZ ;  /* 0x0000009c030c7224 */ /* 0x000fce00078e02ff */
.L_x_37:
[----:B------:R-:W-:Y:S05]  /*2370*/  BSYNC B1 ;  /* 0x0000000000017941 */ /* 0x000fea0003800000 */
.L_x_36:
[C---:B------:R-:W-:Y:S01]  /*2380*/  ISETP.LT.OR P5, PT, R0.reuse, 0x1, !P0 ;  /* 0x000000010000780c */ /* 0x040fe200047a1670 */
[----:B------:R-:W-:Y:S01]  /*2390*/  @!P2 IMAD R25, R25, R155, R12 ;  /* 0x0000009b1919a224 */ /* 0x000fe200078e020c */
[----:B------:R-:W-:Y:S01]  /*23a0*/  BSSY B1, `(.L_x_38) ;  /* 0x000000a000017945 */ /* 0x000fe20003800000 */
[----:B------:R-:W-:Y:S02]  /*23b0*/  IADD3.X R11, R15, R161, R13, P3, P4 ;  /* 0x000000a10f0b7210 */ /* 0x000fe40001fe840d */
[C---:B------:R-:W-:Y:S01]  /*23c0*/  ISETP.LT.OR P3, PT, R0.reuse, 0x2, !P0 ;  /* 0x000000020000780c */ /* 0x040fe20004761670 */
[----:B------:R3:W-:Y:S01]  /*23d0*/  @!P2 STG.E.U8 desc[UR36][R4.64+0x1], R25 ;  /* 0x000001190400a986 */ /* 0x0007e2000c101124 */
[C---:B------:R-:W-:Y:S02]  /*23e0*/  ISETP.LT.OR P4, PT, R0.reuse, 0x9, !P1 ;  /* 0x000000090000780c */ /* 0x040fe40004f81670 */
[----:B------:R-:W-:-:S04]  /*23f0*/  ISETP.LT.OR P2, PT, R0, 0xa, !P1 ;  /* 0x0000000a0000780c */ /* 0x000fc80004f41670 */
[----:B------:R-:W-:Y:S09]  /*2400*/  @P5 BRA `(.L_x_39) ;  /* 0x00000000000c5947 */ /* 0x000ff20003800000 */
[----:B--2---:R-:W1:Y:S02]  /*2410*/  LDG.E.U8 R157, desc[UR36][R10.64] ;  /* 0x000000240a9d7981 */ /* 0x004e64000c1e1100 */
[----:B-1----:R-:W-:-:S05]  /*2420*/  PRMT R3, R157, 0x8880, RZ ;  /* 0x000088809d037816 */ /* 0x002fca00000000ff */
[----:B------:R-:W-:-:S07]  /*2430*/  IMAD R12, R3, R156, RZ ;  /* 0x0000009c030c7224 */ /* 0x000fce00078e02ff */
.L_x_39:
[----:B------:R-:W-:Y:S05]  /*2440*/  BSYNC B1 ;  /* 0x0000000000017941 */ /* 0x000fea0003800000 */
.L_x_38:
[----:B-1----:R-:W-:Y:S01]  /*2450*/  @!P5 IMAD R3, R26, R155, R12 ;  /* 0x0000009b1a03d224 */ /* 0x002fe200078e020c */
[----:B------:R-:W-:Y:S04]  /*2460*/  BSSY B1, `(.L_x_40) ;  /* 0x0000006000017945 */ /* 0x000fe80003800000 */
[----:B------:R1:W-:Y:S01]  /*2470*/  @!P5 STG.E.U8 desc[UR36][R6.64], R3 ;  /* 0x000000030600d986 */ /* 0x0003e2000c101124 */
[----:B------:R-:W-:Y:S05]  /*2480*/  @P3 BRA `(.L_x_41) ;  /* 0x00000000000c3947 */ /* 0x000fea0003800000 */
[----:B--2---:R-:W1:Y:S02]  /*2490*/  LDG.E.U8 R157, desc[UR36][R10.64+0x1] ;  /* 0x000001240a9d7981 */ /* 0x004e64000c1e1100 */
[----:B-1----:R-:W-:-:S05]  /*24a0*/  PRMT R3, R157, 0x8880, RZ ;  /* 0x000088809d037816 */ /* 0x002fca00000000ff */
[----:B------:R-:W-:-:S07]  /*24b0*/  IMAD R12, R3, R156, RZ ;  /* 0x0000009c030c7224 */ /* 0x000fce00078e02ff */
.L_x_41:
[----:B------:R-:W-:Y:S05]  /*24c0*/  BSYNC B1 ;  /* 0x0000000000017941 */ /* 0x000fea0003800000 */
.L_x_40:
[----:B------:R-:W-:Y:S01]  /*24d0*/  @!P3 IMAD R27, R27, R155, R12 ;  /* 0x0000009b1b1bb224 */ /* 0x000fe200078e020c */
[----:B------:R-:W-:Y:S04]  /*24e0*/  BSSY B1, `(.L_x_42) ;  /* 0x0000006000017945 */ /* 0x000fe80003800000 */
[----:B------:R4:W-:Y:S01]  /*24f0*/  @!P3 STG.E.U8 desc[UR36][R6.64+0x1], R27 ;  /* 0x0000011b0600b986 */ /* 0x0009e2000c101124 */
[----:B------:R-:W-:Y:S05]  /*2500*/  @P4 BRA `(.L_x_43) ;  /* 0x00000000000c4947 */ /* 0x000fea0003800000 */
[----:B--2---:R-:W1:Y:S02]  /*2510*/  LDG.E.U8 R157, desc[UR36][R8.64+0x8] ;  /* 0x00000824089d7981 */ /* 0x004e64000c1e1100 */
[----:B-1----:R-:W-:-:S05]  /*2520*/  PRMT R3, R157, 0x8880, RZ ;  /* 0x000088809d037816 */ /* 0x002fca00000000ff */
[----:B------:R-:W-:-:S07]  /*2530*/  IMAD R12, R3, R156, RZ ;  /* 0x0000009c030c7224 */ /* 0x000fce00078e02ff */
.L_x_43:
[----:B------:R-:W-:Y:S05]  /*2540*/  BSYNC B1 ;  /* 0x0000000000017941 */ /* 0x000fea0003800000 */
.L_x_42:
[----:B-1----:R-:W-:Y:S01]  /*2550*/  @!P4 IMAD R3, R28, R155, R12 ;  /* 0x0000009b1c03c224 */ /* 0x002fe200078e020c */
[----:B------:R-:W-:Y:S04]  /*2560*/  BSSY B1, `(.L_x_44) ;  /* 0x0000006000017945 */ /* 0x000fe80003800000 */
[----:B------:R1:W-:Y:S01]  /*2570*/  @!P4 STG.E.U8 desc[UR36][R4.64+0x8], R3 ;  /* 0x000008030400c986 */ /* 0x0003e2000c101124 */
[----:B------:R-:W-:Y:S05]  /*2580*/  @P2 BRA `(.L_x_45) ;  /* 0x00000000000c2947 */ /* 0x000fea0003800000 */
[----:B--2---:R-:W1:Y:S02]  /*2590*/  LDG.E.U8 R157, desc[UR36][R8.64+0x9] ;  /* 0x00000924089d7981 */ /* 0x004e64000c1e1100 */
[----:B-1----:R-:W-:-:S05]  /*25a0*/  PRMT R3, R157, 0x8880, RZ ;  /* 0x000088809d037816 */ /* 0x002fca00000000ff */
[----:B------:R-:W-:-:S07]  /*25b0*/  IMAD R12, R3, R156, RZ ;  /* 0x0000009c030c7224 */ /* 0x000fce00078e02ff */
.L_x_45:
[----:B------:R-:W-:Y:S05]  /*25c0*/  BSYNC B1 ;  /* 0x0000000000017941 */ /* 0x000fea0003800000 */
.L_x_44:
[C---:B------:R-:W-:Y:S01]  /*25d0*/  ISETP.LT.OR P4, PT, R0.reuse, 0x9, !P0 ;  /* 0x000000090000780c */ /* 0x040fe20004781670 */
[----:B------:R-:W-:Y:S01]  /*25e0*/  @!P2 IMAD R29, R29, R155, R12 ;  /* 0x0000009b1d1da224 */ /* 0x000fe200078e020c */
[----:B------:R-:W-:Y:S01]  /*25f0*/  BSSY B1, `(.L_x_46) ;  /* 0x0000009000017945 */ /* 0x000fe20003800000 */
[C---:B------:R-:W-:Y:S02]  /*2600*/  ISETP.LT.OR P3, PT, R0.reuse, 0xa, !P0 ;  /* 0x0000000a0000780c */ /* 0x040fe40004761670 */
[C---:B------:R-:W-:Y:S01]  /*2610*/  ISETP.LT.OR P5, PT, R0.reuse, 0x11, !P1 ;  /* 0x000000110000780c */ /* 0x040fe20004fa1670 */
[----:B------:R0:W-:Y:S01]  /*2620*/  @!P2 STG.E.U8 desc[UR36][R4.64+0x9], R29 ;  /* 0x0000091d0400a986 */ /* 0x0001e2000c101124 */
[----:B------:R-:W-:-:S06]  /*2630*/  ISETP.LT.OR P2, PT, R0, 0x12, !P1 ;  /* 0x000000120000780c */ /* 0x000fcc0004f41670 */
[----:B------:R-:W-:Y:S07]  /*2640*/  @P4 BRA `(.L_x_47) ;  /* 0x00000000000c4947 */ /* 0x000fee0003800000 */
[----:B--2---:R-:W1:Y:S02]  /*2650*/  LDG.E.U8 R157, desc[UR36][R10.64+0x8] ;  /* 0x000008240a9d7981 */ /* 0x004e64000c1e1100 */
[----:B-1----:R-:W-:-:S05]  /*2660*/  PRMT R3, R157, 0x8880, RZ ;  /* 0x000088809d037816 */ /* 0x002fca00000000ff */
[----:B------:R-:W-:-:S07]  /*2670*/  IMAD R12, R3, R156, RZ ;  /* 0x0000009c030c7224 */ /* 0x000fce00078e02ff */
.L_x_47:
[----:B------:R-:W-:Y:S05]  /*2680*/  BSYNC B1 ;  /* 0x0000000000017941 */ /* 0x000fea0003800000 */
.L_x_46:
[----:B-1----:R-:W-:Y:S01]  /*2690*/  @!P4 IMAD R3, R30, R155, R12 ;  /* 0x0000009b1e03c224 */ /* 0x002fe200078e020c */
[----:B------:R-:W-:Y:S04]  /*26a0*/  BSSY B1, `(.L_x_48) ;  /* 0x0000006000017945 */ /* 0x000fe80003800000 */
[----:B------:R1:W-:Y:S01]  /*26b0*/  @!P4 STG.E.U8 desc[UR36][R6.64+0x8], R3 ;  /* 0x000008030600c986 */ /* 0x0003e2000c101124 */
[----:B------:R-:W-:Y:S05]  /*26c0*/  @P3 BRA `(.L_x_49) ;  /* 0x00000000000c3947 */ /* 0x000fea0003800000 */
[----:B--2---:R-:W1:Y:S02]  /*26d0*/  LDG.E.U8 R157, desc[UR36][R10.64+0x9] ;  /* 0x000009240a9d7981 */ /* 0x004e64000c1e1100 */
[----:B-1----:R-:W-:-:S05]  /*26e0*/  PRMT R3, R157, 0x8880, RZ ;  /* 0x000088809d037816 */ /* 0x002fca00000000ff */
[----:B------:R-:W-:-:S07]  /*26f0*/  IMAD R12, R3, R156, RZ ;  /* 0x0000009c030c7224 */ /* 0x000fce00078e02ff */
.L_x_49:
[----:B------:R-:W-:Y:S05]  /*2700*/  BSYNC B1 ;  /* 0x0000000000017941 */ /* 0x000fea0003800000 */
.L_x_48:
[----:B------:R-:W-:Y:S01]  /*2710*/  @!P3 IMAD R31, R31, R155, R12 ;  /* 0x0000009b1f1fb224 */ /* 0x000fe200078e020c */
[----:B------:R-:W-:Y:S04]  /*2720*/  BSSY B1, `(.L_x_50) ;  /* 0x0000006000017945 */ /* 0x000fe80003800000 */
[----:B------:R0:W-:Y:S01]  /*2730*/  @!P3 STG.E.U8 desc[UR36][R6.64+0x9], R31 ;  /* 0x0000091f0600b986 */ /* 0x0001e2000c101124 */
[----:B------:R-:W-:Y:S05]  /*2740*/  @P5 BRA `(.L_x_51) ;  /* 0x00000000000c5947 */ /* 0x000fea0003800000 */
[----:B--2---:R-:W1:Y:S02]  /*2750*/  LDG.E.U8 R157, desc[UR36][R8.64+0x10] ;  /* 0x00001024089d7981 */ /* 0x004e64000c1e1100 */
[----:B-1----:R-:W-:-:S05]  /*2760*/  PRMT R3, R157, 0x8880, RZ ;  /* 0x000088809d037816 */ /* 0x002fca00000000ff */
[----:B------:R-:W-:-:S07]  /*2770*/  IMAD R12, R3, R156, RZ ;  /* 0x0000009c030c7224 */ /* 0x000fce00078e02ff */
.L_x_51:
[----:B------:R-:W-:Y:S05]  /*2780*/  BSYNC B1 ;  /* 0x0000000000017941 */ /* 0x000fea0003800000 */
.L_x_50:
[----:B-1----:R-:W-:Y:S01]  /*2790*/  @!P5 IMAD R3, R32, R155, R12 ;  /* 0x0000009b2003d224 */ /* 0x002fe200078e020c */
[----:B------:R-:W-:Y:S04]  /*27a0*/  BSSY B1, `(.L_x_52) ;  /* 0x0000006000017945 */ /* 0x000fe80003800000 */
[----:B------:R1:W-:Y:S01]  /*27b0*/  @!P5 STG.E.U8 desc[UR36][R4.64+0x10], R3 ;  /* 0x000010030400d986 */ /* 0x0003e2000c101124 */
[----:B------:R-:W-:Y:S05]  /*27c0*/  @P2 BRA `(.L_x_53) ;  /* 0x00000000000c2947 */ /* 0x000fea0003800000 */
[----:B--2---:R-:W1:Y:S02]  /*27d0*/  LDG.E.U8 R157, desc[UR36][R8.64+0x11] ;  /* 0x00001124089d7981 */ /* 0x004e64000c1e1100 */
[----:B-1----:R-:W-:-:S05]  /*27e0*/  PRMT R3, R157, 0x8880, RZ ;  /* 0x000088809d037816 */ /* 0x002fca00000000ff */
[----:B------:R-:W-:-:S07]  /*27f0*/  IMAD R12, R3, R156, RZ ;  /* 0x0000009c030c7224 */ /* 0x000fce00078e02ff */
.L_x_53:
[----:B------:R-:W-:Y:S05]  /*2800*/  BSYNC B1 ;  /* 0x0000000000017941 */ /* 0x000fea0003800000 */
.L_x_52:
        /* <DEDUP_REMOVED lines=11> */
.L_x_55:
[----:B------:R-:W-:Y:S05]  /*28c0*/  BSYNC B1 ;  /* 0x0000000000017941 */ /* 0x000fea0003800000 */
.L_x_54:
[----:B-1----:R-:W-:Y:S01]  /*28d0*/  @!P4 IMAD R3, R34, R155, R12 ;  /* 0x0000009b2203c224 */ /* 0x002fe200078e020c */
[----:B------:R-:W-:Y:S04]  /*28e0*/  BSSY B1, `(.L_x_56) ;  /* 0x0000006000017945 */ /* 0x000fe80003800000 */
[----:B------:R1:W-:Y:S01]  /*28f0*/  @!P4 STG.E.U8 desc[UR36][R6.64+0x10], R3 ;  /* 0x000010030600c986 */ /* 0x0003e2000c101124 */
[----:B------:R-:W-:Y:S05]  /*2900*/  @P3 BRA `(.L_x_57) ;  /* 0x00000000000c3947 */ /* 0x000fea0003800000 */
[----:B--2---:R-:W1:Y:S02]  /*2910*/  LDG.E.U8 R157, desc[UR36][R10.64+0x11] ;  /* 0x000011240a9d7981 */ /* 0x004e64000c1e1100 */
[----:B-1----:R-:W-:-:S05]  /*2920*/  PRMT R3, R157, 0x8880, RZ ;  /* 0x000088809d037816 */ /* 0x002fca00000000ff */
[----:B------:R-:W-:-:S07]  /*2930*/  IMAD R12, R3, R156, RZ ;  /* 0x0000009c030c7224 */ /* 0x000fce00078e02ff */
.L_x_57:
[----:B------:R-:W-:Y:S05]  /*2940*/  BSYNC B1 ;  /* 0x0000000000017941 */ /* 0x000fea0003800000 */
.L_x_56:
[----:B------:R-:W-:Y:S01]  /*2950*/  @!P3 IMAD R35, R35, R155, R12 ;  /* 0x0000009b2323b224 */ /* 0x000fe200078e020c */
[----:B------:R-:W-:Y:S04]  /*2960*/  BSSY B1, `(.L_x_58) ;  /* 0x0000006000017945 */ /* 0x000fe80003800000 */
[----:B------:R0:W-:Y:S01]  /*2970*/  @!P3 STG.E.U8 desc[UR36][R6.64+0x11], R35 ;  /* 0x000011230600b986 */ /* 0x0001e2000c101124 */
[----:B------:R-:W-:Y:S05]  /*2980*/  @P5 BRA `(.L_x_59) ;  /* 0x00000000000c5947 */ /* 0x000fea0003800000 */
[----:B--2---:R-:W1:Y:S02]  /*2990*/  LDG.E.U8 R157, desc[UR36][R8.64+0x18] ;  /* 0x00001824089d7981 */ /* 0x004e64000c1e1100 */
[----:B-1----:R-:W-:-:S05]  /*29a0*/  PRMT R3, R157, 0x8880, RZ ;  /* 0x000088809d037816 */ /* 0x002fca00000000ff */
[----:B------:R-:W-:-:S07]  /*29b0*/  IMAD R12, R3, R156, RZ ;  /* 0x0000009c030c7224 */ /* 0x000fce00078e02ff */
.L_x_59:
[----:B------:R-:W-:Y:S05]  /*29c0*/  BSYNC B1 ;  /* 0x0000000000017941 */ /* 0x000fea0003800000 */
.L_x_58:
[----:B-1----:R-:W-:Y:S01]  /*29d0*/  @!P5 IMAD R3, R36, R155, R12 ;  /* 0x0000009b2403d224 */ /* 0x002fe200078e020c */
[----:B------:R-:W-:Y:S04]  /*29e0*/  BSSY B1, `(.L_x_60) ;  /* 0x0000006000017945 */ /* 0x000fe80003800000 */
[----:B------:R1:W-:Y:S01]  /*29f0*/  @!P5 STG.E.U8 desc[UR36][R4.64+0x18], R3 ;  /* 0x000018030400d986 */ /* 0x0003e2000c101124 */
[----:B------:R-:W-:Y:S05]  /*2a00*/  @P2 BRA `(.L_x_61) ;  /* 0x00000000000c2947 */ /* 0x000fea0003800000 */
[----:B--2---:R-:W1:Y:S02]  /*2a10*/  LDG.E.U8 R157, desc[UR36][R8.64+0x19] ;  /* 0x00001924089d7981 */ /* 0x004e64000c1e1100 */
[----:B-1----:R-:W-:-:S05]  /*2a20*/  PRMT R3, R157, 0x8880, RZ ;  /* 0x000088809d037816 */ /* 0x002fca00000000ff */
[----:B------:R-:W-:-:S07]  /*2a30*/  IMAD R12, R3, R156, RZ ;  /* 0x0000009c030c7224 */ /* 0x000fce00078e02ff */
.L_x_61:
[----:B------:R-:W-:Y:S05]  /*2a40*/  BSYNC B1 ;  /* 0x0000000000017941 */ /* 0x000fea0003800000 */
.L_x_60:
        /* <DEDUP_REMOVED lines=11> */
.L_x_63:
[----:B------:R-:W-:Y:S05]  /*2b00*/  BSYNC B1 ;  /* 0x0000000000017941 */ /* 0x000fea0003800000 */
.L_x_62:
[----:B-1----:R-:W-:Y:S01]  /*2b10*/  @!P4 IMAD R3, R38, R155, R12 ;  /* 0x0000009b2603c224 */ /* 0x002fe200078e020c */
[----:B------:R-:W-:Y:S04]  /*2b20*/  BSSY B1, `(.L_x_64) ;  /* 0x0000006000017945 */ /* 0x000fe80003800000 */
[----:B------:R1:W-:Y:S01]  /*2b30*/  @!P4 STG.E.U8 desc[UR36][R6.64+0x18], R3 ;  /* 0x000018030600c986 */ /* 0x0003e2000c101124 */
[----:B------:R-:W-:Y:S05]  /*2b40*/  @P3 BRA `(.L_x_65) ;  /* 0x00000000000c3947 */ /* 0x000fea0003800000 */
[----:B--2---:R-:W1:Y:S02]  /*2b50*/  LDG.E.U8 R157, desc[UR36][R10.64+0x19] ;  /* 0x000019240a9d7981 */ /* 0x004e64000c1e1100 */
[----:B-1----:R-:W-:-:S05]  /*2b60*/  PRMT R3, R157, 0x8880, RZ ;  /* 0x000088809d037816 */ /* 0x002fca00000000ff */
[----:B------:R-:W-:-:S07]  /*2b70*/  IMAD R12, R3, R156, RZ ;  /* 0x0000009c030c7224 */ /* 0x000fce00078e02ff */
.L_x_65:
[----:B------:R-:W-:Y:S05]  /*2b80*/  BSYNC B1 ;  /* 0x0000000000017941 */ /* 0x000fea0003800000 */
.L_x_64:
[----:B------:R-:W-:Y:S01]  /*2b90*/  @!P3 IMAD R39, R39, R155, R12 ;  /* 0x0000009b2727b224 */ /* 0x000fe200078e020c */
[----:B------:R-:W-:Y:S04]  /*2ba0*/  BSSY B1, `(.L_x_66) ;  /* 0x0000006000017945 */ /* 0x000fe80003800000 */
[----:B------:R0:W-:Y:S01]  /*2bb0*/  @!P3 STG.E.U8 desc[UR36][R6.64+0x19], R39 ;  /* 0x000019270600b986 */ /* 0x0001e2000c101124 */
[----:B------:R-:W-:Y:S05]  /*2bc0*/  @P5 BRA `(.L_x_67) ;  /* 0x00000000000c5947 */ /* 0x000fea0003800000 */
[----:B--2---:R-:W1:Y:S02]  /*2bd0*/  LDG.E.U8 R157, desc[UR36][R8.64+0x20] ;  /* 0x00002024089d7981 */ /* 0x004e64000c1e1100 */
[----:B-1----:R-:W-:-:S05]  /*2be0*/  PRMT R3, R157, 0x8880, RZ ;  /* 0x000088809d037816 */ /* 0x002fca00000000ff */
[----:B------:R-:W-:-:S07]  /*2bf0*/  IMAD R12, R3, R156, RZ ;  /* 0x0000009c030c7224 */ /* 0x000fce00078e02ff */
.L_x_67:
[----:B------:R-:W-:Y:S05]  /*2c00*/  BSYNC B1 ;  /* 0x0000000000017941 */ /* 0x000fea0003800000 */
.L_x_66:
[----:B-1----:R-:W-:Y:S01]  /*2c10*/  @!P5 IMAD R3, R40, R155, R12 ;  /* 0x0000009b2803d224 */ /* 0x002fe200078e020c */
[----:B------:R-:W-:Y:S04]  /*2c20*/  BSSY B1, `(.L_x_68) ;  /* 0x0000006000017945 */ /* 0x000fe80003800000 */
[----:B------:R1:W-:Y:S01]  /*2c30*/  @!P5 STG.E.U8 desc[UR36][R4.64+0x20], R3 ;  /* 0x000020030400d986 */ /* 0x0003e2000c101124 */
[----:B------:R-:W-:Y:S05]  /*2c40*/  @P2 BRA `(.L_x_69) ;  /* 0x00000000000c2947 */ /* 0x000fea0003800000 */
[----:B--2---:R-:W1:Y:S02]  /*2c50*/  LDG.E.U8 R157, desc[UR36][R8.64+0x21] ;  /* 0x00002124089d7981 */ /* 0x004e64000c1e1100 */
[----:B-1----:R-:W-:-:S05]  /*2c60*/  PRMT R3, R157, 0x8880, RZ ;  /* 0x000088809d037816 */ /* 0x002fca00000000ff */
[----:B------:R-:W-:-:S07]  /*2c70*/  IMAD R12, R3, R156, RZ ;  /* 0x0000009c030c7224 */ /* 0x000fce00078e02ff */
.L_x_69:
[----:B------:R-:W-:Y:S05]  /*2c80*/  BSYNC B1 ;  /* 0x0000000000017941 */ /* 0x000fea0003800000 */
.L_x_68:
        /* <DEDUP_REMOVED lines=11> */
.L_x_71:
[----:B------:R-:W-:Y:S05]  /*2d40*/  BSYNC B1 ;  /* 0x0000000000017941 */ /* 0x000fea0003800000 */
.L_x_70:
[----:B-1----:R-:W-:Y:S01]  /*2d50*/  @!P4 IMAD R3, R42, R155, R12 ;  /* 0x0000009b2a03c224 */ /* 0x002fe200078e020c */
[----:B------:R-:W-:Y:S04]  /*2d60*/  BSSY B1, `(.L_x_72) ;  /* 0x0000006000017945 */ /* 0x000fe80003800000 */
[----:B------:R1:W-:Y:S01]  /*2d70*/  @!P4 STG.E.U8 desc[UR36][R6.64+0x20], R3 ;  /* 0x000020030600c986 */ /* 0x0003e2000c101124 */
[----:B------:R-:W-:Y:S05]  /*2d80*/  @P3 BRA `(.L_x_73) ;  /* 0x00000000000c3947 */ /* 0x000fea0003800000 */
[----:B--2---:R-:W1:Y:S02]  /*2d90*/  LDG.E.U8 R157, desc[UR36][R10.64+0x21] ;  /* 0x000021240a9d7981 */ /* 0x004e64000c1e1100 */
[----:B-1----:R-:W-:-:S05]  /*2da0*/  PRMT R3, R157, 0x8880, RZ ;  /* 0x000088809d037816 */ /* 0x002fca00000000ff */
[----:B------:R-:W-:-:S07]  /*2db0*/  IMAD R12, R3, R156, RZ ;  /* 0x0000009c030c7224 */ /* 0x000fce00078e02ff */
.L_x_73:
[----:B------:R-:W-:Y:S05]  /*2dc0*/  BSYNC B1 ;  /* 0x0000000000017941 */ /* 0x000fea0003800000 */
.L_x_72:
[----:B------:R-:W-:Y:S01]  /*2dd0*/  @!P3 IMAD R43, R43, R155, R12 ;  /* 0x0000009b2b2bb224 */ /* 0x000fe200078e020c */
[----:B------:R-:W-:Y:S04]  /*2de0*/  BSSY B1, `(.L_x_74) ;  /* 0x0000006000017945 */ /* 0x000fe80003800000 */
[----:B------:R0:W-:Y:S01]  /*2df0*/  @!P3 STG.E.U8 desc[UR36][R6.64+0x21], R43 ;  /* 0x0000212b0600b986 */ /* 0x0001e2000c101124 */
[----:B------:R-:W-:Y:S05]  /*2e00*/  @P5 BRA `(.L_x_75) ;  /* 0x00000000000c5947 */ /* 0x000fea0003800000 */
[----:B--2---:R-:W1:Y:S02]  /*2e10*/  LDG.E.U8 R157, desc[UR36][R8.64+0x28] ;  /* 0x00002824089d7981 */ /* 0x004e64000c1e1100 */
[----:B-1----:R-:W-:-:S05]  /*2e20*/  PRMT R3, R157, 0x8880, RZ ;  /* 0x000088809d037816 */ /* 0x002fca00000000ff */
[----:B------:R-:W-:-:S07]  /*2e30*/  IMAD R12, R3, R156, RZ ;  /* 0x0000009c030c7224 */ /* 0x000fce00078e02ff */
.L_x_75:
[----:B------:R-:W-:Y:S05]  /*2e40*/  BSYNC B1 ;  /* 0x0000000000017941 */ /* 0x000fea0003800000 */
.L_x_74:
[----:B-1----:R-:W-:Y:S01]  /*2e50*/  @!P5 IMAD R3, R44, R155, R12 ;  /* 0x0000009b2c03d224 */ /* 0x002fe200078e020c */
[----:B------:R-:W-:Y:S04]  /*2e60*/  BSSY B1, `(.L_x_76) ;  /* 0x0000006000017945 */ /* 0x000fe80003800000 */
[----:B------:R1:W-:Y:S01]  /*2e70*/  @!P5 STG.E.U8 desc[UR36][R4.64+0x28], R3 ;  /* 0x000028030400d986 */ /* 0x0003e2000c101124 */
[----:B------:R-:W-:Y:S05]  /*2e80*/  @P2 BRA `(.L_x_77) ;  /* 0x00000000000c2947 */ /* 0x000fea0003800000 */
[----:B--2---:R-:W1:Y:S02]  /*2e90*/  LDG.E.U8 R157, desc[UR36][R8.64+0x29] ;  /* 0x00002924089d7981 */ /* 0x004e64000c1e1100 */
[----:B-1----:R-:W-:-:S05]  /*2ea0*/  PRMT R3, R157, 0x8880, RZ ;  /* 0x000088809d037816 */ /* 0x002fca00000000ff */
[----:B------:R-:W-:-:S07]  /*2eb0*/  IMAD R12, R3, R156, RZ ;  /* 0x0000009c030c7224 */ /* 0x000fce00078e02ff */
.L_x_77:
[----:B------:R-:W-:Y:S05]  /*2ec0*/  BSYNC B1 ;  /* 0x0000000000017941 */ /* 0x000fea0003800000 */
.L_x_76:
        /* <DEDUP_REMOVED lines=11> */
.L_x_79:
[----:B------:R-:W-:Y:S05]  /*2f80*/  BSYNC B1 ;  /* 0x0000000000017941 */ /* 0x000fea0003800000 */
.L_x_78:
[----:B-1----:R-:W-:Y:S01]  /*2f90*/  @!P4 IMAD R3, R46, R155, R12 ;  /* 0x0000009b2e03c224 */ /* 0x002fe200078e020c */
[----:B------:R-:W-:Y:S04]  /*2fa0*/  BSSY B1, `(.L_x_80) ;  /* 0x0000006000017945 */ /* 0x000fe80003800000 */
[----:B------:R1:W-:Y:S01]  /*2fb0*/  @!P4 STG.E.U8 desc[UR36][R6.64+0x28], R3 ;  /* 0x000028030600c986 */ /* 0x0003e2000c101124 */
[----:B------:R-:W-:Y:S05]  /*2fc0*/  @P3 BRA `(.L_x_81) ;  /* 0x00000000000c3947 */ /* 0x000fea0003800000 */
[----:B--2---:R-:W1:Y:S02]  /*2fd0*/  LDG.E.U8 R157, desc[UR36][R10.64+0x29] ;  /* 0x000029240a9d7981 */ /* 0x004e64000c1e1100 */
[----:B-1----:R-:W-:-:S05]  /*2fe0*/  PRMT R3, R157, 0x8880, RZ ;  /* 0x000088809d037816 */ /* 0x002fca00000000ff */
[----:B------:R-:W-:-:S07]  /*2ff0*/  IMAD R12, R3, R156, RZ ;  /* 0x0000009c030c7224 */ /* 0x000fce00078e02ff */
.L_x_81:
[----:B------:R-:W-:Y:S05]  /*3000*/  BSYNC B1 ;  /* 0x0000000000017941 */ /* 0x000fea0003800000 */
.L_x_80:
[----:B------:R-:W-:Y:S01]  /*3010*/  @!P3 IMAD R47, R47, R155, R12 ;  /* 0x0000009b2f2fb224 */ /* 0x000fe200078e020c */
[----:B------:R-:W-:Y:S04]  /*3020*/  BSSY B1, `(.L_x_82) ;  /* 0x0000006000017945 */ /* 0x000fe80003800000 */
[----:B------:R0:W-:Y:S01]  /*3030*/  @!P3 STG.E.U8 desc[UR36][R6.64+0x29], R47 ;  /* 0x0000292f0600b986 */ /* 0x0001e2000c101124 */
[----:B------:R-:W-:Y:S05]  /*3040*/  @P5 BRA `(.L_x_83) ;  /* 0x00000000000c5947 */ /* 0x000fea0003800000 */
[----:B--2---:R-:W1:Y:S02]  /*3050*/  LDG.E.U8 R157, desc[UR36][R8.64+0x30] ;  /* 0x00003024089d7981 */ /* 0x004e64000c1e1100 */
[----:B-1----:R-:W-:-:S05]  /*3060*/  PRMT R3, R157, 0x8880, RZ ;  /* 0x000088809d037816 */ /* 0x002fca00000000ff */
[----:B------:R-:W-:-:S07]  /*3070*/  IMAD R12, R3, R156, RZ ;  /* 0x0000009c030c7224 */ /* 0x000fce00078e02ff */
.L_x_83:
[----:B------:R-:W-:Y:S05]  /*3080*/  BSYNC B1 ;  /* 0x0000000000017941 */ /* 0x000fea0003800000 */
.L_x_82:
[----:B-1----:R-:W-:Y:S01]  /*3090*/  @!P5 IMAD R3, R48, R155, R12 ;  /* 0x0000009b3003d224 */ /* 0x002fe200078e020c */
[----:B------:R-:W-:Y:S04]  /*30a0*/  BSSY B1, `(.L_x_84) ;  /* 0x0000006000017945 */ /* 0x000fe80003800000 */
[----:B------:R1:W-:Y:S01]  /*30b0*/  @!P5 STG.E.U8 desc[UR36][R4.64+0x30], R3 ;  /* 0x000030030400d986 */ /* 0x0003e2000c101124 */
[----:B------:R-:W-:Y:S05]  /*30c0*/  @P2 BRA `(.L_x_85) ;  /* 0x00000000000c2947 */ /* 0x000fea0003800000 */
[----:B--2---:R-:W1:Y:S02]  /*30d0*/  LDG.E.U8 R157, desc[UR36][R8.64+0x31] ;  /* 0x00003124089d7981 */ /* 0x004e64000c1e1100 */
[----:B-1----:R-:W-:-:S05]  /*30e0*/  PRMT R3, R157, 0x8880, RZ ;  /* 0x000088809d037816 */ /* 0x002fca00000000ff */
[----:B------:R-:W-:-:S07]  /*30f0*/  IMAD R12, R3, R156, RZ ;  /* 0x0000009c030c7224 */ /* 0x000fce00078e02ff */
.L_x_85:
[----:B------:R-:W-:Y:S05]  /*3100*/  BSYNC B1 ;  /* 0x0000000000017941 */ /* 0x000fea0003800000 */
.L_x_84:
        /* <DEDUP_REMOVED lines=11> */
.L_x_87:
[----:B------:R-:W-:Y:S05]  /*31c0*/  BSYNC B1 ;  /* 0x0000000000017941 */ /* 0x000fea0003800000 */
.L_x_86:
[----:B-1----:R-:W-:Y:S01]  /*31d0*/  @!P4 IMAD R3, R50, R155, R12 ;  /* 0x0000009b3203c224 */ /* 0x002fe200078e020c */
[----:B------:R-:W-:Y:S04]  /*31e0*/  BSSY B1, `(.L_x_88) ;  /* 0x0000006000017945 */ /* 0x000fe80003800000 */
[----:B------:R1:W-:Y:S01]  /*31f0*/  @!P4 STG.E.U8 desc[UR36][R6.64+0x30], R3 ;  /* 0x000030030600c986 */ /* 0x0003e2000c101124 */
[----:B------:R-:W-:Y:S05]  /*3200*/  @P3 BRA `(.L_x_89) ;  /* 0x00000000000c3947 */ /* 0x000fea0003800000 */
[----:B--2---:R-:W1:Y:S02]  /*3210*/  LDG.E.U8 R157, desc[UR36][R10.64+0x31] ;  /* 0x000031240a9d7981 */ /* 0x004e64000c1e1100 */
[----:B-1----:R-:W-:-:S05]  /*3220*/  PRMT R3, R157, 0x8880, RZ ;  /* 0x000088809d037816 */ /* 0x002fca00000000ff */
[----:B------:R-:W-:-:S07]  /*3230*/  IMAD R12, R3, R156, RZ ;  /* 0x0000009c030c7224 */ /* 0x000fce00078e02ff */
.L_x_89:
[----:B------:R-:W-:Y:S05]  /*3240*/  BSYNC B1 ;  /* 0x0000000000017941 */ /* 0x000fea0003800000 */
.L_x_88:
[----:B------:R-:W-:Y:S01]  /*3250*/  @!P3 IMAD R51, R51, R155, R12 ;  /* 0x0000009b3333b224 */ /* 0x000fe200078e020c */
[----:B------:R-:W-:Y:S04]  /*3260*/  BSSY B1, `(.L_x_90) ;  /* 0x0000006000017945 */ /* 0x000fe80003800000 */
[----:B------:R0:W-:Y:S01]  /*3270*/  @!P3 STG.E.U8 desc[UR36][R6.64+0x31], R51 ;  /* 0x000031330600b986 */ /* 0x0001e2000c101124 */
[----:B------:R-:W-:Y:S05]  /*3280*/  @P5 BRA `(.L_x_91) ;  /* 0x00000000000c5947 */ /* 0x000fea0003800000 */
[----:B--2---:R-:W1:Y:S02]  /*3290*/  LDG.E.U8 R157, desc[UR36][R8.64+0x38] ;  /* 0x00003824089d7981 */ /* 0x004e64000c1e1100 */
[----:B-1----:R-:W-:-:S05]  /*32a0*/  PRMT R3, R157, 0x8880, RZ ;  /* 0x000088809d037816 */ /* 0x002fca00000000ff */
[----:B------:R-:W-:-:S07]  /*32b0*/  IMAD R12, R3, R156, RZ ;  /* 0x0000009c030c7224 */ /* 0x000fce00078e02ff */
.L_x_91:
[----:B------:R-:W-:Y:S05]  /*32c0*/  BSYNC B1 ;  /* 0x0000000000017941 */ /* 0x000fea0003800000 */
.L_x_90:
[----:B-1----:R-:W-:Y:S01]  /*32d0*/  @!P5 IMAD R3, R52, R155, R12 ;  /* 0x0000009b3403d224 */ /* 0x002fe200078e020c */
[----:B------:R-:W-:Y:S04]  /*32e0*/  BSSY B1, `(.L_x_92) ;  /* 0x0000006000017945 */ /* 0x000fe80003800000 */
[----:B------:R1:W-:Y:S01]  /*32f0*/  @!P5 STG.E.U8 desc[UR36][R4.64+0x38], R3 ;  /* 0x000038030400d986 */ /* 0x0003e2000c101124 */
[----:B------:R-:W-:Y:S05]  /*3300*/  @P2 BRA `(.L_x_93) ;  /* 0x00000000000c2947 */ /* 0x000fea0003800000 */
[----:B--2---:R-:W1:Y:S02]  /*3310*/  LDG.E.U8 R157, desc[UR36][R8.64+0x39] ;  /* 0x00003924089d7981 */ /* 0x004e64000c1e1100 */
[----:B-1----:R-:W-:-:S05]  /*3320*/  PRMT R3, R157, 0x8880, RZ ;  /* 0x000088809d037816 */ /* 0x002fca00000000ff */
[----:B------:R-:W-:-:S07]  /*3330*/  IMAD R12, R3, R156, RZ ;  /* 0x0000009c030c7224 */ /* 0x000fce00078e02ff */
.L_x_93:
[----:B------:R-:W-:Y:S05]  /*3340*/  BSYNC B1 ;  /* 0x0000000000017941 */ /* 0x000fea0003800000 */
.L_x_92:
        /* <DEDUP_REMOVED lines=11> */
.L_x_95:
[----:B------:R-:W-:Y:S05]  /*3400*/  BSYNC B1 ;  /* 0x0000000000017941 */ /* 0x000fea0003800000 */
.L_x_94:
[----:B-1----:R-:W-:Y:S01]  /*3410*/  @!P4 IMAD R3, R54, R155, R12 ;  /* 0x0000009b3603c224 */ /* 0x002fe200078e020c */
[----:B------:R-:W-:Y:S04]  /*3420*/  BSSY B1, `(.L_x_96) ;  /* 0x0000006000017945 */ /* 0x000fe80003800000 */
[----:B------:R1:W-:Y:S01]  /*3430*/  @!P4 STG.E.U8 desc[UR36][R6.64+0x38], R3 ;  /* 0x000038030600c986 */ /* 0x0003e2000c101124 */
[----:B------:R-:W-:Y:S05]  /*3440*/  @P3 BRA `(.L_x_97) ;  /* 0x00000000000c3947 */ /* 0x000fea0003800000 */
[----:B--2---:R-:W1:Y:S02]  /*3450*/  LDG.E.U8 R157, desc[UR36][R10.64+0x39] ;  /* 0x000039240a9d7981 */ /* 0x004e64000c1e1100 */
[----:B-1----:R-:W-:-:S05]  /*3460*/  PRMT R3, R157, 0x8880, RZ ;  /* 0x000088809d037816 */ /* 0x002fca00000000ff */
[----:B------:R-:W-:-:S07]  /*3470*/  IMAD R12, R3, R156, RZ ;  /* 0x0000009c030c7224 */ /* 0x000fce00078e02ff */
.L_x_97:
[----:B------:R-:W-:Y:S05]  /*3480*/  BSYNC B1 ;  /* 0x0000000000017941 */ /* 0x000fea0003800000 */
.L_x_96:
[----:B------:R-:W-:Y:S01]  /*3490*/  @!P3 IMAD R55, R55, R155, R12 ;  /* 0x0000009b3737b224 */ /* 0x000fe200078e020c */
[----:B------:R-:W-:Y:S04]  /*34a0*/  BSSY B1, `(.L_x_98) ;  /* 0x0000006000017945 */ /* 0x000fe80003800000 */
[----:B------:R0:W-:Y:S01]  /*34b0*/  @!P3 STG.E.U8 desc[UR36][R6.64+0x39], R55 ;  /* 0x000039370600b986 */ /* 0x0001e2000c101124 */
[----:B------:R-:W-:Y:S05]  /*34c0*/  @P5 BRA `(.L_x_99) ;  /* 0x00000000000c5947 */ /* 0x000fea0003800000 */
[----:B--2---:R-:W1:Y:S02]  /*34d0*/  LDG.E.U8 R157, desc[UR36][R8.64+0x40] ;  /* 0x00004024089d7981 */ /* 0x004e64000c1e1100 */
[----:B-1----:R-:W-:-:S05]  /*34e0*/  PRMT R3, R157, 0x8880, RZ ;  /* 0x000088809d037816 */ /* 0x002fca00000000ff */
[----:B------:R-:W-:-:S07]  /*34f0*/  IMAD R12, R3, R156, RZ ;  /* 0x0000009c030c7224 */ /* 0x000fce00078e02ff */
.L_x_99:
[----:B------:R-:W-:Y:S05]  /*3500*/  BSYNC B1 ;  /* 0x0000000000017941 */ /* 0x000fea0003800000 */
.L_x_98:
[----:B-1----:R-:W-:Y:S01]  /*3510*/  @!P5 IMAD R3, R56, R155, R12 ;  /* 0x0000009b3803d224 */ /* 0x002fe200078e020c */
[----:B------:R-:W-:Y:S04]  /*3520*/  BSSY B1, `(.L_x_100) ;  /* 0x0000006000017945 */ /* 0x000fe80003800000 */
[----:B------:R1:W-:Y:S01]  /*3530*/  @!P5 STG.E.U8 desc[UR36][R4.64+0x40], R3 ;  /* 0x000040030400d986 */ /* 0x0003e2000c101124 */
[----:B------:R-:W-:Y:S05]  /*3540*/  @P2 BRA `(.L_x_101) ;  /* 0x00000000000c2947 */ /* 0x000fea0003800000 */
[----:B--2---:R-:W1:Y:S02]  /*3550*/  LDG.E.U8 R157, desc[UR36][R8.64+0x41] ;  /* 0x00004124089d7981 */ /* 0x004e64000c1e1100 */
[----:B-1----:R-:W-:-:S05]  /*3560*/  PRMT R3, R157, 0x8880, RZ ;  /* 0x000088809d037816 */ /* 0x002fca00000000ff */
[----:B------:R-:W-:-:S07]  /*3570*/  IMAD R12, R3, R156, RZ ;  /* 0x0000009c030c7224 */ /* 0x000fce00078e02ff */
.L_x_101:
[----:B------:R-:W-:Y:S05]  /*3580*/  BSYNC B1 ;  /* 0x0000000000017941 */ /* 0x000fea0003800000 */
.L_x_100:
        /* <DEDUP_REMOVED lines=11> */
.L_x_103:
[----:B------:R-:W-:Y:S05]  /*3640*/  BSYNC B1 ;  /* 0x0000000000017941 */ /* 0x000fea0003800000 */
.L_x_102:
[----:B-1----:R-:W-:Y:S01]  /*3650*/  @!P4 IMAD R3, R58, R155, R12 ;  /* 0x0000009b3a03c224 */ /* 0x002fe200078e020c */
[----:B------:R-:W-:Y:S04]  /*3660*/  BSSY B1, `(.L_x_104) ;  /* 0x0000006000017945 */ /* 0x000fe80003800000 */
[----:B------:R1:W-:Y:S01]  /*3670*/  @!P4 STG.E.U8 desc[UR36][R6.64+0x40], R3 ;  /* 0x000040030600c986 */ /* 0x0003e2000c101124 */
[----:B------:R-:W-:Y:S05]  /*3680*/  @P3 BRA `(.L_x_105) ;  /* 0x00000000000c3947 */ /* 0x000fea0003800000 */
[----:B--2---:R-:W1:Y:S02]  /*3690*/  LDG.E.U8 R157, desc[UR36][R10.64+0x41] ;  /* 0x000041240a9d7981 */ /* 0x004e64000c1e1100 */
[----:B-1----:R-:W-:-:S05]  /*36a0*/  PRMT R3, R157, 0x8880, RZ ;  /* 0x000088809d037816 */ /* 0x002fca00000000ff */
[----:B------:R-:W-:-:S07]  /*36b0*/  IMAD R12, R3, R156, RZ ;  /* 0x0000009c030c7224 */ /* 0x000fce00078e02ff */
.L_x_105:
[----:B------:R-:W-:Y:S05]  /*36c0*/  BSYNC B1 ;  /* 0x0000000000017941 */ /* 0x000fea0003800000 */
.L_x_104:
[----:B------:R-:W-:Y:S01]  /*36d0*/  @!P3 IMAD R59, R59, R155, R12 ;  /* 0x0000009b3b3bb224 */ /* 0x000fe200078e020c */
[----:B------:R-:W-:Y:S04]  /*36e0*/  BSSY B1, `(.L_x_106) ;  /* 0x0000006000017945 */ /* 0x000fe80003800000 */
[----:B------:R0:W-:Y:S01]  /*36f0*/  @!P3 STG.E.U8 desc[UR36][R6.64+0x41], R59 ;  /* 0x0000413b0600b986 */ /* 0x0001e2000c101124 */
[----:B------:R-:W-:Y:S05]  /*3700*/  @P5 BRA `(.L_x_107) ;  /* 0x00000000000c5947 */ /* 0x000fea0003800000 */
[----:B--2---:R-:W1:Y:S02]  /*3710*/  LDG.E.U8 R157, desc[UR36][R8.64+0x48] ;  /* 0x00004824089d7981 */ /* 0x004e64000c1e1100 */
[----:B-1----:R-:W-:-:S05]  /*3720*/  PRMT R3, R157, 0x8880, RZ ;  /* 0x000088809d037816 */ /* 0x002fca00000000ff */
[----:B------:R-:W-:-:S07]  /*3730*/  IMAD R12, R3, R156, RZ ;  /* 0x0000009c030c7224 */ /* 0x000fce00078e02ff */
.L_x_107:
[----:B------:R-:W-:Y:S05]  /*3740*/  BSYNC B1 ;  /* 0x0000000000017941 */ /* 0x000fea0003800000 */
.L_x_106:
[----:B-1----:R-:W-:Y:S01]  /*3750*/  @!P5 IMAD R3, R60, R155, R12 ;  /* 0x0000009b3c03d224 */ /* 0x002fe200078e020c */
[----:B------:R-:W-:Y:S04]  /*3760*/  BSSY B1, `(.L_x_108) ;  /* 0x0000006000017945 */ /* 0x000fe80003800000 */
[----:B------:R1:W-:Y:S01]  /*3770*/  @!P5 STG.E.U8 desc[UR36][R4.64+0x48], R3 ;  /* 0x000048030400d986 */ /* 0x0003e2000c101124 */
[----:B------:R-:W-:Y:S05]  /*3780*/  @P2 BRA `(.L_x_109) ;  /* 0x00000000000c2947 */ /* 0x000fea0003800000 */
[----:B--2---:R-:W1:Y:S02]  /*3790*/  LDG.E.U8 R157, desc[UR36][R8.64+0x49] ;  /* 0x00004924089d7981 */ /* 0x004e64000c1e1100 */
[----:B-1----:R-:W-:-:S05]  /*37a0*/  PRMT R3, R157, 0x8880, RZ ;  /* 0x000088809d037816 */ /* 0x002fca00000000ff */
[----:B------:R-:W-:-:S07]  /*37b0*/  IMAD R12, R3, R156, RZ ;  /* 0x0000009c030c7224 */ /* 0x000fce00078e02ff */
.L_x_109:
[----:B------:R-:W-:Y:S05]  /*37c0*/  BSYNC B1 ;  /* 0x0000000000017941 */ /* 0x000fea0003800000 */
.L_x_108:
        /* <DEDUP_REMOVED lines=11> */
.L_x_111:
[----:B------:R-:W-:Y:S05]  /*3880*/  BSYNC B1 ;  /* 0x0000000000017941 */ /* 0x000fea0003800000 */
.L_x_110:
[----:B-1----:R-:W-:Y:S01]  /*3890*/  @!P4 IMAD R3, R62, R155, R12 ;  /* 0x0000009b3e03c224 */ /* 0x002fe200078e020c */
[----:B------:R-:W-:Y:S04]  /*38a0*/  BSSY B1, `(.L_x_112) ;  /* 0x0000006000017945 */ /* 0x000fe80003800000 */
[----:B------:R1:W-:Y:S01]  /*38b0*/  @!P4 STG.E.U8 desc[UR36][R6.64+0x48], R3 ;  /* 0x000048030600c986 */ /* 0x0003e2000c101124 */
[----:B------:R-:W-:Y:S05]  /*38c0*/  @P3 BRA `(.L_x_113) ;  /* 0x00000000000c3947 */ /* 0x000fea0003800000 */
[----:B--2---:R-:W1:Y:S02]  /*38d0*/  LDG.E.U8 R157, desc[UR36][R10.64+0x49] ;  /* 0x000049240a9d7981 */ /* 0x004e64000c1e1100 */
[----:B-1----:R-:W-:-:S05]  /*38e0*/  PRMT R3, R157, 0x8880, RZ ;  /* 0x000088809d037816 */ /* 0x002fca00000000ff */
[----:B------:R-:W-:-:S07]  /*38f0*/  IMAD R12, R3, R156, RZ ;  /* 0x0000009c030c7224 */ /* 0x000fce00078e02ff */
.L_x_113:
[----:B------:R-:W-:Y:S05]  /*3900*/  BSYNC B1 ;  /* 0x0000000000017941 */ /* 0x000fea0003800000 */
.L_x_112:
[----:B------:R-:W-:Y:S01]  /*3910*/  @!P3 IMAD R63, R63, R155, R12 ;  /* 0x0000009b3f3fb224 */ /* 0x000fe200078e020c */
[----:B------:R-:W-:Y:S04]  /*3920*/  BSSY B1, `(.L_x_114) ;  /* 0x0000006000017945 */ /* 0x000fe80003800000 */
[----:B------:R0:W-:Y:S01]  /*3930*/  @!P3 STG.E.U8 desc[UR36][R6.64+0x49], R63 ;  /* 0x0000493f0600b986 */ /* 0x0001e2000c101124 */
[----:B------:R-:W-:Y:S05]  /*3940*/  @P5 BRA `(.L_x_115) ;  /* 0x00000000000c5947 */ /* 0x000fea0003800000 */
[----:B--2---:R-:W1:Y:S02]  /*3950*/  LDG.E.U8 R157, desc[UR36][R8.64+0x50] ;  /* 0x00005024089d7981 */ /* 0x004e64000c1e1100 */
[----:B-1----:R-:W-:-:S05]  /*3960*/  PRMT R3, R157, 0x8880, RZ ;  /* 0x000088809d037816 */ /* 0x002fca00000000ff */
[----:B------:R-:W-:-:S07]  /*3970*/  IMAD R12, R3, R156, RZ ;  /* 0x0000009c030c7224 */ /* 0x000fce00078e02ff */
.L_x_115:
[----:B------:R-:W-:Y:S05]  /*3980*/  BSYNC B1 ;  /* 0x0000000000017941 */ /* 0x000fea0003800000 */
.L_x_114:
[----:B-1----:R-:W-:Y:S01]  /*3990*/  @!P5 IMAD R3, R64, R155, R12 ;  /* 0x0000009b4003d224 */ /* 0x002fe200078e020c */
[----:B------:R-:W-:Y:S04]  /*39a0*/  BSSY B1, `(.L_x_116) ;  /* 0x0000006000017945 */ /* 0x000fe80003800000 */
[----:B------:R1:W-:Y:S01]  /*39b0*/  @!P5 STG.E.U8 desc[UR36][R4.64+0x50], R3 ;  /* 0x000050030400d986 */ /* 0x0003e2000c101124 */
[----:B------:R-:W-:Y:S05]  /*39c0*/  @P2 BRA `(.L_x_117) ;  /* 0x00000000000c2947 */ /* 0x000fea0003800000 */
[----:B--2---:R-:W1:Y:S02]  /*39d0*/  LDG.E.U8 R157, desc[UR36][R8.64+0x51] ;  /* 0x00005124089d7981 */ /* 0x004e64000c1e1100 */
[----:B-1----:R-:W-:-:S05]  /*39e0*/  PRMT R3, R157, 0x8880, RZ ;  /* 0x000088809d037816 */ /* 0x002fca00000000ff */
[----:B------:R-:W-:-:S07]  /*39f0*/  IMAD R12, R3, R156, RZ ;  /* 0x0000009c030c7224 */ /* 0x000fce00078e02ff */
.L_x_117:
[----:B------:R-:W-:Y:S05]  /*3a00*/  BSYNC B1 ;  /* 0x0000000000017941 */ /* 0x000fea0003800000 */
.L_x_116:
        /* <DEDUP_REMOVED lines=11> */
.L_x_119:
[----:B------:R-:W-:Y:S05]  /*3ac0*/  BSYNC B1 ;  /* 0x0000000000017941 */ /* 0x000fea0003800000 */
.L_x_118:
[----:B-1----:R-:W-:Y:S01]  /*3ad0*/  @!P4 IMAD R3, R66, R155, R12 ;  /* 0x0000009b4203c224 */ /* 0x002fe200078e020c */
[----:B------:R-:W-:Y:S04]  /*3ae0*/  BSSY B1, `(.L_x_120) ;  /* 0x0000006000017945 */ /* 0x000fe80003800000 */
[----:B------:R1:W-:Y:S01]  /*3af0*/  @!P4 STG.E.U8 desc[UR36][R6.64+0x50], R3 ;  /* 0x000050030600c986 */ /* 0x0003e2000c101124 */
[----:B------:R-:W-:Y:S05]  /*3b00*/  @P3 BRA `(.L_x_121) ;  /* 0x00000000000c3947 */ /* 0x000fea0003800000 */
[----:B--2---:R-:W1:Y:S02]  /*3b10*/  LDG.E.U8 R157, desc[UR36][R10.64+0x51] ;  /* 0x000051240a9d7981 */ /* 0x004e64000c1e1100 */
[----:B-1----:R-:W-:-:S05]  /*3b20*/  PRMT R3, R157, 0x8880, RZ ;  /* 0x000088809d037816 */ /* 0x002fca00000000ff */
[----:B------:R-:W-:-:S07]  /*3b30*/  IMAD R12, R3, R156, RZ ;  /* 0x0000009c030c7224 */ /* 0x000fce00078e02ff */
.L_x_121:
[----:B------:R-:W-:Y:S05]  /*3b40*/  BSYNC B1 ;  /* 0x0000000000017941 */ /* 0x000fea0003800000 */
.L_x_120:
[----:B------:R-:W-:Y:S01]  /*3b50*/  @!P3 IMAD R67, R67, R155, R12 ;  /* 0x0000009b4343b224 */ /* 0x000fe200078e020c */
[----:B------:R-:W-:Y:S04]  /*3b60*/  BSSY B1, `(.L_x_122) ;  /* 0x0000006000017945 */ /* 0x000fe80003800000 */
[----:B------:R0:W-:Y:S01]  /*3b70*/  @!P3 STG.E.U8 desc[UR36][R6.64+0x51], R67 ;  /* 0x000051430600b986 */ /* 0x0001e2000c101124 */
[----:B------:R-:W-:Y:S05]  /*3b80*/  @P5 BRA `(.L_x_123) ;  /* 0x00000000000c5947 */ /* 0x000fea0003800000 */
[----:B--2---:R-:W1:Y:S02]  /*3b90*/  LDG.E.U8 R157, desc[UR36][R8.64+0x58] ;  /* 0x00005824089d7981 */ /* 0x004e64000c1e1100 */
[----:B-1----:R-:W-:-:S05]  /*3ba0*/  PRMT R3, R157, 0x8880, RZ ;  /* 0x000088809d037816 */ /* 0x002fca00000000ff */
[----:B------:R-:W-:-:S07]  /*3bb0*/  IMAD R12, R3, R156, RZ ;  /* 0x0000009c030c7224 */ /* 0x000fce00078e02ff */
.L_x_123:
[----:B------:R-:W-:Y:S05]  /*3bc0*/  BSYNC B1 ;  /* 0x0000000000017941 */ /* 0x000fea0003800000 */
.L_x_122:
[----:B-1----:R-:W-:Y:S01]  /*3bd0*/  @!P5 IMAD R3, R68, R155, R12 ;  /* 0x0000009b4403d224 */ /* 0x002fe200078e020c */
[----:B------:R-:W-:Y:S04]  /*3be0*/  BSSY B1, `(.L_x_124) ;  /* 0x0000006000017945 */ /* 0x000fe80003800000 */
[----:B------:R1:W-:Y:S01]  /*3bf0*/  @!P5 STG.E.U8 desc[UR36][R4.64+0x58], R3 ;  /* 0x000058030400d986 */ /* 0x0003e2000c101124 */
[----:B------:R-:W-:Y:S05]  /*3c00*/  @P2 BRA `(.L_x_125) ;  /* 0x00000000000c2947 */ /* 0x000fea0003800000 */
[----:B--2---:R-:W1:Y:S02]  /*3c10*/  LDG.E.U8 R157, desc[UR36][R8.64+0x59] ;  /* 0x00005924089d7981 */ /* 0x004e64000c1e1100 */
[----:B-1----:R-:W-:-:S05]  /*3c20*/  PRMT R3, R157, 0x8880, RZ ;  /* 0x000088809d037816 */ /* 0x002fca00000000ff */
[----:B------:R-:W-:-:S07]  /*3c30*/  IMAD R12, R3, R156, RZ ;  /* 0x0000009c030c7224 */ /* 0x000fce00078e02ff */
.L_x_125:
[----:B------:R-:W-:Y:S05]  /*3c40*/  BSYNC B1 ;  /* 0x0000000000017941 */ /* 0x000fea0003800000 */
.L_x_124:
        /* <DEDUP_REMOVED lines=11> */
.L_x_127:
[----:B------:R-:W-:Y:S05]  /*3d00*/  BSYNC B1 ;  /* 0x0000000000017941 */ /* 0x000fea0003800000 */
.L_x_126:
[----:B-1----:R-:W-:Y:S01]  /*3d10*/  @!P4 IMAD R3, R70, R155, R12 ;  /* 0x0000009b4603c224 */ /* 0x002fe200078e020c */
[----:B------:R-:W-:Y:S04]  /*3d20*/  BSSY B1, `(.L_x_128) ;  /* 0x0000006000017945 */ /* 0x000fe80003800000 */
[----:B------:R1:W-:Y:S01]  /*3d30*/  @!P4 STG.E.U8 desc[UR36][R6.64+0x58], R3 ;  /* 0x000058030600c986 */ /* 0x0003e2000c101124 */
[----:B------:R-:W-:Y:S05]  /*3d40*/  @P3 BRA `(.L_x_129) ;  /* 0x00000000000c3947 */ /* 0x000fea0003800000 */
[----:B--2---:R-:W1:Y:S02]  /*3d50*/  LDG.E.U8 R157, desc[UR36][R10.64+0x59] ;  /* 0x000059240a9d7981 */ /* 0x004e64000c1e1100 */
[----:B-1----:R-:W-:-:S05]  /*3d60*/  PRMT R3, R157, 0x8880, RZ ;  /* 0x000088809d037816 */ /* 0x002fca00000000ff */
[----:B------:R-:W-:-:S07]  /*3d70*/  IMAD R12, R3, R156, RZ ;  /* 0x0000009c030c7224 */ /* 0x000fce00078e02ff */
.L_x_129:
[----:B------:R-:W-:Y:S05]  /*3d80*/  BSYNC B1 ;  /* 0x0000000000017941 */ /* 0x000fea0003800000 */
.L_x_128:
[----:B------:R-:W-:Y:S01]  /*3d90*/  @!P3 IMAD R71, R71, R155, R12 ;  /* 0x0000009b4747b224 */ /* 0x000fe200078e020c */
[----:B------:R-:W-:Y:S04]  /*3da0*/  BSSY B1, `(.L_x_130) ;  /* 0x0000006000017945 */ /* 0x000fe80003800000 */
[----:B------:R0:W-:Y:S01]  /*3db0*/  @!P3 STG.E.U8 desc[UR36][R6.64+0x59], R71 ;  /* 0x000059470600b986 */ /* 0x0001e2000c101124 */
[----:B------:R-:W-:Y:S05]  /*3dc0*/  @P5 BRA `(.L_x_131) ;  /* 0x00000000000c5947 */ /* 0x000fea0003800000 */
[----:B--2---:R-:W1:Y:S02]  /*3dd0*/  LDG.E.U8 R157, desc[UR36][R8.64+0x60] ;  /* 0x00006024089d7981 */ /* 0x004e64000c1e1100 */
[----:B-1----:R-:W-:-:S05]  /*3de0*/  PRMT R3, R157, 0x8880, RZ ;  /* 0x000088809d037816 */ /* 0x002fca00000000ff */
[----:B------:R-:W-:-:S07]  /*3df0*/  IMAD R12, R3, R156, RZ ;  /* 0x0000009c030c7224 */ /* 0x000fce00078e02ff */
.L_x_131:
[----:B------:R-:W-:Y:S05]  /*3e00*/  BSYNC B1 ;  /* 0x0000000000017941 */ /* 0x000fea0003800000 */
.L_x_130:
[----:B-1----:R-:W-:Y:S01]  /*3e10*/  @!P5 IMAD R3, R72, R155, R12 ;  /* 0x0000009b4803d224 */ /* 0x002fe200078e020c */
[----:B------:R-:W-:Y:S04]  /*3e20*/  BSSY B1, `(.L_x_132) ;  /* 0x0000006000017945 */ /* 0x000fe80003800000 */
[----:B------:R1:W-:Y:S01]  /*3e30*/  @!P5 STG.E.U8 desc[UR36][R4.64+0x60], R3 ;  /* 0x000060030400d986 */ /* 0x0003e2000c101124 */
[----:B------:R-:W-:Y:S05]  /*3e40*/  @P2 BRA `(.L_x_133) ;  /* 0x00000000000c2947 */ /* 0x000fea0003800000 */
[----:B--2---:R-:W1:Y:S02]  /*3e50*/  LDG.E.U8 R157, desc[UR36][R8.64+0x61] ;  /* 0x00006124089d7981 */ /* 0x004e64000c1e1100 */
[----:B-1----:R-:W-:-:S05]  /*3e60*/  PRMT R3, R157, 0x8880, RZ ;  /* 0x000088809d037816 */ /* 0x002fca00000000ff */
[----:B------:R-:W-:-:S07]  /*3e70*/  IMAD R12, R3, R156, RZ ;  /* 0x0000009c030c7224 */ /* 0x000fce00078e02ff */
.L_x_133:
[----:B------:R-:W-:Y:S05]  /*3e80*/  BSYNC B1 ;  /* 0x0000000000017941 */ /* 0x000fea0003800000 */
.L_x_132:
        /* <DEDUP_REMOVED lines=11> */
.L_x_135:
[----:B------:R-:W-:Y:S05]  /*3f40*/  BSYNC B1 ;  /* 0x0000000000017941 */ /* 0x000fea0003800000 */
.L_x_134:
[----:B-1----:R-:W-:Y:S01]  /*3f50*/  @!P4 IMAD R3, R74, R155, R12 ;  /* 0x0000009b4a03c224 */ /* 0x002fe200078e020c */
[----:B------:R-:W-:Y:S04]  /*3f60*/  BSSY B1, `(.L_x_136) ;  /* 0x0000006000017945 */ /* 0x000fe80003800000 */
[----:B------:R1:W-:Y:S01]  /*3f70*/  @!P4 STG.E.U8 desc[UR36][R6.64+0x60], R3 ;  /* 0x000060030600c986 */ /* 0x0003e2000c101124 */
[----:B------:R-:W-:Y:S05]  /*3f80*/  @P3 BRA `(.L_x_137) ;  /* 0x00000000000c3947 */ /* 0x000fea0003800000 */
[----:B--2---:R-:W1:Y:S02]  /*3f90*/  LDG.E.U8 R157, desc[UR36][R10.64+0x61] ;  /* 0x000061240a9d7981 */ /* 0x004e64000c1e1100 */
[----:B-1----:R-:W-:-:S05]  /*3fa0*/  PRMT R3, R157, 0x8880, RZ ;  /* 0x000088809d037816 */ /* 0x002fca00000000ff */
[----:B------:R-:W-:-:S07]  /*3fb0*/  IMAD R12, R3, R156, RZ ;  /* 0x0000009c030c7224 */ /* 0x000fce00078e02ff */
.L_x_137:
[----:B------:R-:W-:Y:S05]  /*3fc0*/  BSYNC B1 ;  /* 0x0000000000017941 */ /* 0x000fea0003800000 */
.L_x_136:
[----:B------:R-:W-:Y:S01]  /*3fd0*/  @!P3 IMAD R75, R75, R155, R12 ;  /* 0x0000009b4b4bb224 */ /* 0x000fe200078e020c */
[----:B------:R-:W-:Y:S04]  /*3fe0*/  BSSY B1, `(.L_x_138) ;  /* 0x0000006000017945 */ /* 0x000fe80003800000 */
[----:B------:R0:W-:Y:S01]  /*3ff0*/  @!P3 STG.E.U8 desc[UR36][R6.64+0x61], R75 ;  /* 0x0000614b0600b986 */ /* 0x0001e2000c101124 */
[----:B------:R-:W-:Y:S05]  /*4000*/  @P5 BRA `(.L_x_139) ;  /* 0x00000000000c5947 */ /* 0x000fea0003800000 */
[----:B--2---:R-:W1:Y:S02]  /*4010*/  LDG.E.U8 R157, desc[UR36][R8.64+0x68] ;  /* 0x00006824089d7981 */ /* 0x004e64000c1e1100 */
[----:B-1----:R-:W-:-:S05]  /*4020*/  PRMT R3, R157, 0x8880, RZ ;  /* 0x000088809d037816 */ /* 0x002fca00000000ff */
[----:B------:R-:W-:-:S07]  /*4030*/  IMAD R12, R3, R156, RZ ;  /* 0x0000009c030c7224 */ /* 0x000fce00078e02ff */
.L_x_139:
[----:B------:R-:W-:Y:S05]  /*4040*/  BSYNC B1 ;  /* 0x0000000000017941 */ /* 0x000fea0003800000 */
.L_x_138:
[----:B-1----:R-:W-:Y:S01]  /*4050*/  @!P5 IMAD R3, R76, R155, R12 ;  /* 0x0000009b4c03d224 */ /* 0x002fe200078e020c */
[----:B------:R-:W-:Y:S04]  /*4060*/  BSSY B1, `(.L_x_140) ;  /* 0x0000006000017945 */ /* 0x000fe80003800000 */
[----:B------:R1:W-:Y:S01]  /*4070*/  @!P5 STG.E.U8 desc[UR36][R4.64+0x68], R3 ;  /* 0x000068030400d986 */ /* 0x0003e2000c101124 */
[----:B------:R-:W-:Y:S05]  /*4080*/  @P2 BRA `(.L_x_141) ;  /* 0x00000000000c2947 */ /* 0x000fea0003800000 */
[----:B--2---:R-:W1:Y:S02]  /*4090*/  LDG.E.U8 R157, desc[UR36][R8.64+0x69] ;  /* 0x00006924089d7981 */ /* 0x004e64000c1e1100 */
[----:B-1----:R-:W-:-:S05]  /*40a0*/  PRMT R3, R157, 0x8880, RZ ;  /* 0x000088809d037816 */ /* 0x002fca00000000ff */
[----:B------:R-:W-:-:S07]  /*40b0*/  IMAD R12, R3, R156, RZ ;  /* 0x0000009c030c7224 */ /* 0x000fce00078e02ff */
.L_x_141:
[----:B------:R-:W-:Y:S05]  /*40c0*/  BSYNC B1 ;  /* 0x0000000000017941 */ /* 0x000fea0003800000 */
.L_x_140:
        /* <DEDUP_REMOVED lines=11> */
.L_x_143:
[----:B------:R-:W-:Y:S05]  /*4180*/  BSYNC B1 ;  /* 0x0000000000017941 */ /* 0x000fea0003800000 */
.L_x_142:
[----:B-1----:R-:W-:Y:S01]  /*4190*/  @!P4 IMAD R3, R78, R155, R12 ;  /* 0x0000009b4e03c224 */ /* 0x002fe200078e020c */
[----:B------:R-:W-:Y:S04]  /*41a0*/  BSSY B1, `(.L_x_144) ;  /* 0x0000006000017945 */ /* 0x000fe80003800000 */
[----:B------:R1:W-:Y:S01]  /*41b0*/  @!P4 STG.E.U8 desc[UR36][R6.64+0x68], R3 ;  /* 0x000068030600c986 */ /* 0x0003e2000c101124 */
[----:B------:R-:W-:Y:S05]  /*41c0*/  @P3 BRA `(.L_x_145) ;  /* 0x00000000000c3947 */ /* 0x000fea0003800000 */
[----:B--2---:R-:W1:Y:S02]  /*41d0*/  LDG.E.U8 R157, desc[UR36][R10.64+0x69] ;  /* 0x000069240a9d7981 */ /* 0x004e64000c1e1100 */
[----:B-1----:R-:W-:-:S05]  /*41e0*/  PRMT R3, R157, 0x8880, RZ ;  /* 0x000088809d037816 */ /* 0x002fca00000000ff */
[----:B------:R-:W-:-:S07]  /*41f0*/  IMAD R12, R3, R156, RZ ;  /* 0x0000009c030c7224 */ /* 0x000fce00078e02ff */
.L_x_145:
[----:B------:R-:W-:Y:S05]  /*4200*/  BSYNC B1 ;  /* 0x0000000000017941 */ /* 0x000fea0003800000 */
.L_x_144:
[----:B------:R-:W-:Y:S01]  /*4210*/  @!P3 IMAD R79, R79, R155, R12 ;  /* 0x0000009b4f4fb224 */ /* 0x000fe200078e020c */
[----:B------:R-:W-:Y:S04]  /*4220*/  BSSY B1, `(.L_x_146) ;  /* 0x0000006000017945 */ /* 0x000fe80003800000 */
[----:B------:R0:W-:Y:S01]  /*4230*/  @!P3 STG.E.U8 desc[UR36][R6.64+0x69], R79 ;  /* 0x0000694f0600b986 */ /* 0x0001e2000c101124 */
[----:B------:R-:W-:Y:S05]  /*4240*/  @P5 BRA `(.L_x_147) ;  /* 0x00000000000c5947 */ /* 0x000fea0003800000 */
[----:B--2---:R-:W1:Y:S02]  /*4250*/  LDG.E.U8 R157, desc[UR36][R8.64+0x70] ;  /* 0x00007024089d7981 */ /* 0x004e64000c1e1100 */
[----:B-1----:R-:W-:-:S05]  /*4260*/  PRMT R3, R157, 0x8880, RZ ;  /* 0x000088809d037816 */ /* 0x002fca00000000ff */
[----:B------:R-:W-:-:S07]  /*4270*/  IMAD R12, R3, R156, RZ ;  /* 0x0000009c030c7224 */ /* 0x000fce00078e02ff */
.L_x_147:
[----:B------:R-:W-:Y:S05]  /*4280*/  BSYNC B1 ;  /* 0x0000000000017941 */ /* 0x000fea0003800000 */
.L_x_146:
[----:B-1----:R-:W-:Y:S01]  /*4290*/  @!P5 IMAD R3, R80, R155, R12 ;  /* 0x0000009b5003d224 */ /* 0x002fe200078e020c */
[----:B------:R-:W-:Y:S04]  /*42a0*/  BSSY B1, `(.L_x_148) ;  /* 0x0000006000017945 */ /* 0x000fe80003800000 */
[----:B------:R1:W-:Y:S01]  /*42b0*/  @!P5 STG.E.U8 desc[UR36][R4.64+0x70], R3 ;  /* 0x000070030400d986 */ /* 0x0003e2000c101124 */
[----:B------:R-:W-:Y:S05]  /*42c0*/  @P2 BRA `(.L_x_149) ;  /* 0x00000000000c2947 */ /* 0x000fea0003800000 */
[----:B--2---:R-:W1:Y:S02]  /*42d0*/  LDG.E.U8 R157, desc[UR36][R8.64+0x71] ;  /* 0x00007124089d7981 */ /* 0x004e64000c1e1100 */
[----:B-1----:R-:W-:-:S05]  /*42e0*/  PRMT R3, R157, 0x8880, RZ ;  /* 0x000088809d037816 */ /* 0x002fca00000000ff */
[----:B------:R-:W-:-:S07]  /*42f0*/  IMAD R12, R3, R156, RZ ;  /* 0x0000009c030c7224 */ /* 0x000fce00078e02ff */
.L_x_149:
[----:B------:R-:W-:Y:S05]  /*4300*/  BSYNC B1 ;  /* 0x0000000000017941 */ /* 0x000fea0003800000 */
.L_x_148:
        /* <DEDUP_REMOVED lines=11> */
.L_x_151:
[----:B------:R-:W-:Y:S05]  /*43c0*/  BSYNC B1 ;  /* 0x0000000000017941 */ /* 0x000fea0003800000 */
.L_x_150:
[----:B-1----:R-:W-:Y:S01]  /*43d0*/  @!P4 IMAD R3, R82, R155, R12 ;  /* 0x0000009b5203c224 */ /* 0x002fe200078e020c */
[----:B------:R-:W-:Y:S04]  /*43e0*/  BSSY B1, `(.L_x_152) ;  /* 0x0000006000017945 */ /* 0x000fe80003800000 */
[----:B------:R1:W-:Y:S01]  /*43f0*/  @!P4 STG.E.U8 desc[UR36][R6.64+0x70], R3 ;  /* 0x000070030600c986 */ /* 0x0003e2000c101124 */
[----:B------:R-:W-:Y:S05]  /*4400*/  @P3 BRA `(.L_x_153) ;  /* 0x00000000000c3947 */ /* 0x000fea0003800000 */
[----:B--2---:R-:W1:Y:S02]  /*4410*/  LDG.E.U8 R157, desc[UR36][R10.64+0x71] ;  /* 0x000071240a9d7981 */ /* 0x004e64000c1e1100 */
[----:B-1----:R-:W-:-:S05]  /*4420*/  PRMT R3, R157, 0x8880, RZ ;  /* 0x000088809d037816 */ /* 0x002fca00000000ff */
[----:B------:R-:W-:-:S07]  /*4430*/  IMAD R12, R3, R156, RZ ;  /* 0x0000009c030c7224 */ /* 0x000fce00078e02ff */
.L_x_153:
[----:B------:R-:W-:Y:S05]  /*4440*/  BSYNC B1 ;  /* 0x0000000000017941 */ /* 0x000fea0003800000 */
.L_x_152:
[----:B------:R-:W-:Y:S01]  /*4450*/  @!P3 IMAD R83, R83, R155, R12 ;  /* 0x0000009b5353b224 */ /* 0x000fe200078e020c */
[----:B------:R-:W-:Y:S04]  /*4460*/  BSSY B1, `(.L_x_154) ;  /* 0x0000006000017945 */ /* 0x000fe80003800000 */
[----:B------:R0:W-:Y:S01]  /*4470*/  @!P3 STG.E.U8 desc[UR36][R6.64+0x71], R83 ;  /* 0x000071530600b986 */ /* 0x0001e2000c101124 */
[----:B------:R-:W-:Y:S05]  /*4480*/  @P5 BRA `(.L_x_155) ;  /* 0x00000000000c5947 */ /* 0x000fea0003800000 */
[----:B--2---:R-:W1:Y:S02]  /*4490*/  LDG.E.U8 R157, desc[UR36][R8.64+0x78] ;  /* 0x00007824089d7981 */ /* 0x004e64000c1e1100 */
[----:B-1----:R-:W-:-:S05]  /*44a0*/  PRMT R3, R157, 0x8880, RZ ;  /* 0x000088809d037816 */ /* 0x002fca00000000ff */
[----:B------:R-:W-:-:S07]  /*44b0*/  IMAD R12, R3, R156, RZ ;  /* 0x0000009c030c7224 */ /* 0x000fce00078e02ff */
.L_x_155:
[----:B------:R-:W-:Y:S05]  /*44c0*/  BSYNC B1 ;  /* 0x0000000000017941 */ /* 0x000fea0003800000 */
.L_x_154:
[----:B-1----:R-:W-:Y:S01]  /*44d0*/  @!P5 IMAD R3, R84, R155, R12 ;  /* 0x0000009b5403d224 */ /* 0x002fe200078e020c */
[----:B------:R-:W-:Y:S04]  /*44e0*/  BSSY B1, `(.L_x_156) ;  /* 0x0000006000017945 */ /* 0x000fe80003800000 */
[----:B------:R1:W-:Y:S01]  /*44f0*/  @!P5 STG.E.U8 desc[UR36][R4.64+0x78], R3 ;  /* 0x000078030400d986 */ /* 0x0003e2000c101124 */
[----:B------:R-:W-:Y:S05]  /*4500*/  @P2 BRA `(.L_x_157) ;  /* 0x00000000000c2947 */ /* 0x000fea0003800000 */
[----:B--2---:R-:W1:Y:S02]  /*4510*/  LDG.E.U8 R157, desc[UR36][R8.64+0x79] ;  /* 0x00007924089d7981 */ /* 0x004e64000c1e1100 */
[----:B-1----:R-:W-:-:S05]  /*4520*/  PRMT R3, R157, 0x8880, RZ ;  /* 0x000088809d037816 */ /* 0x002fca00000000ff */
[----:B------:R-:W-:-:S07]  /*4530*/  IMAD R12, R3, R156, RZ ;  /* 0x0000009c030c7224 */ /* 0x000fce00078e02ff */
.L_x_157:
[----:B------:R-:W-:Y:S05]  /*4540*/  BSYNC B1 ;  /* 0x0000000000017941 */ /* 0x000fea0003800000 */
.L_x_156:
        /* <DEDUP_REMOVED lines=11> */
.L_x_159:
[----:B------:R-:W-:Y:S05]  /*4600*/  BSYNC B1 ;  /* 0x0000000000017941 */ /* 0x000fea0003800000 */
.L_x_158:
[----:B-1----:R-:W-:Y:S01]  /*4610*/  @!P4 IMAD R3, R86, R155, R12 ;  /* 0x0000009b5603c224 */ /* 0x002fe200078e020c */
[----:B------:R-:W-:Y:S04]  /*4620*/  BSSY B1, `(.L_x_160) ;  /* 0x0000006000017945 */ /* 0x000fe80003800000 */
[----:B------:R1:W-:Y:S01]  /*4630*/  @!P4 STG.E.U8 desc[UR36][R6.64+0x78], R3 ;  /* 0x000078030600c986 */ /* 0x0003e2000c101124 */
[----:B------:R-:W-:Y:S05]  /*4640*/  @P3 BRA `(.L_x_161) ;  /* 0x00000000000c3947 */ /* 0x000fea0003800000 */
[----:B--2---:R-:W1:Y:S02]  /*4650*/  LDG.E.U8 R157, desc[UR36][R10.64+0x79] ;  /* 0x000079240a9d7981 */ /* 0x004e64000c1e1100 */
[----:B-1----:R-:W-:-:S05]  /*4660*/  PRMT R3, R157, 0x8880, RZ ;  /* 0x000088809d037816 */ /* 0x002fca00000000ff */
[----:B------:R-:W-:-:S07]  /*4670*/  IMAD R12, R3, R156, RZ ;  /* 0x0000009c030c7224 */ /* 0x000fce00078e02ff */
.L_x_161:
[----:B------:R-:W-:Y:S05]  /*4680*/  BSYNC B1 ;  /* 0x0000000000017941 */ /* 0x000fea0003800000 */
.L_x_160:
[----:B------:R-:W-:Y:S01]  /*4690*/  @!P3 IMAD R87, R87, R155, R12 ;  /* 0x0000009b5757b224 */ /* 0x000fe200078e020c */
[----:B------:R-:W-:Y:S04]  /*46a0*/  BSSY B1, `(.L_x_162) ;  /* 0x0000006000017945 */ /* 0x000fe80003800000 */
[----:B------:R0:W-:Y:S01]  /*46b0*/  @!P3 STG.E.U8 desc[UR36][R6.64+0x79], R87 ;  /* 0x000079570600b986 */ /* 0x0001e2000c101124 */
[----:B------:R-:W-:Y:S05]  /*46c0*/  @P5 BRA `(.L_x_163) ;  /* 0x00000000000c5947 */ /* 0x000fea0003800000 */
[----:B--2---:R-:W1:Y:S02]  /*46d0*/  LDG.E.U8 R157, desc[UR36][R8.64+0x80] ;  /* 0x00008024089d7981 */ /* 0x004e64000c1e1100 */
[----:B-1----:R-:W-:-:S05]  /*46e0*/  PRMT R3, R157, 0x8880, RZ ;  /* 0x000088809d037816 */ /* 0x002fca00000000ff */
[----:B------:R-:W-:-:S07]  /*46f0*/  IMAD R12, R3, R156, RZ ;  /* 0x0000009c030c7224 */ /* 0x000fce00078e02ff */
.L_x_163:
[----:B------:R-:W-:Y:S05]  /*4700*/  BSYNC B1 ;  /* 0x0000000000017941 */ /* 0x000fea0003800000 */
.L_x_162:
[----:B-1----:R-:W-:Y:S01]  /*4710*/  @!P5 IMAD R3, R88, R155, R12 ;  /* 0x0000009b5803d224 */ /* 0x002fe200078e020c */
[----:B------:R-:W-:Y:S04]  /*4720*/  BSSY B1, `(.L_x_164) ;  /* 0x0000006000017945 */ /* 0x000fe80003800000 */
[----:B------:R1:W-:Y:S01]  /*4730*/  @!P5 STG.E.U8 desc[UR36][R4.64+0x80], R3 ;  /* 0x000080030400d986 */ /* 0x0003e2000c101124 */
[----:B------:R-:W-:Y:S05]  /*4740*/  @P2 BRA `(.L_x_165) ;  /* 0x00000000000c2947 */ /* 0x000fea0003800000 */
[----:B--2---:R-:W1:Y:S02]  /*4750*/  LDG.E.U8 R157, desc[UR36][R8.64+0x81] ;  /* 0x00008124089d7981 */ /* 0x004e64000c1e1100 */
[----:B-1----:R-:W-:-:S05]  /*4760*/  PRMT R3, R157, 0x8880, RZ ;  /* 0x000088809d037816 */ /* 0x002fca00000000ff */
[----:B------:R-:W-:-:S07]  /*4770*/  IMAD R12, R3, R156, RZ ;  /* 0x0000009c030c7224 */ /* 0x000fce00078e02ff */
.L_x_165:
[----:B------:R-:W-:Y:S05]  /*4780*/  BSYNC B1 ;  /* 0x0000000000017941 */ /* 0x000fea0003800000 */
.L_x_164:
        /* <DEDUP_REMOVED lines=11> */
.L_x_167:
[----:B------:R-:W-:Y:S05]  /*4840*/  BSYNC B1 ;  /* 0x0000000000017941 */ /* 0x000fea0003800000 */
.L_x_166:
[----:B-1----:R-:W-:Y:S01]  /*4850*/  @!P4 IMAD R3, R90, R155, R12 ;  /* 0x0000009b5a03c224 */ /* 0x002fe200078e020c */
[----:B------:R-:W-:Y:S04]  /*4860*/  BSSY B1, `(.L_x_168) ;  /* 0x0000006000017945 */ /* 0x000fe80003800000 */
[----:B------:R1:W-:Y:S01]  /*4870*/  @!P4 STG.E.U8 desc[UR36][R6.64+0x80], R3 ;  /* 0x000080030600c986 */ /* 0x0003e2000c101124 */
[----:B------:R-:W-:Y:S05]  /*4880*/  @P3 BRA `(.L_x_169) ;  /* 0x00000000000c3947 */ /* 0x000fea0003800000 */
[----:B--2---:R-:W1:Y:S02]  /*4890*/  LDG.E.U8 R157, desc[UR36][R10.64+0x81] ;  /* 0x000081240a9d7981 */ /* 0x004e64000c1e1100 */
[----:B-1----:R-:W-:-:S05]  /*48a0*/  PRMT R3, R157, 0x8880, RZ ;  /* 0x000088809d037816 */ /* 0x002fca00000000ff */
[----:B------:R-:W-:-:S07]  /*48b0*/  IMAD R12, R3, R156, RZ ;  /* 0x0000009c030c7224 */ /* 0x000fce00078e02ff */
.L_x_169:
[----:B------:R-:W-:Y:S05]  /*48c0*/  BSYNC B1 ;  /* 0x0000000000017941 */ /* 0x000fea0003800000 */
.L_x_168:
[----:B------:R-:W-:Y:S01]  /*48d0*/  @!P3 IMAD R91, R91, R155, R12 ;  /* 0x0000009b5b5bb224 */ /* 0x000fe200078e020c */
[----:B------:R-:W-:Y:S04]  /*48e0*/  BSSY B1, `(.L_x_170) ;  /* 0x0000006000017945 */ /* 0x000fe80003800000 */
[----:B------:R0:W-:Y:S01]  /*48f0*/  @!P3 STG.E.U8 desc[UR36][R6.64+0x81], R91 ;  /* 0x0000815b0600b986 */ /* 0x0001e2000c101124 */
[----:B------:R-:W-:Y:S05]  /*4900*/  @P5 BRA `(.L_x_171) ;  /* 0x00000000000c5947 */ /* 0x000fea0003800000 */
[----:B--2---:R-:W1:Y:S02]  /*4910*/  LDG.E.U8 R157, desc[UR36][R8.64+0x88] ;  /* 0x00008824089d7981 */ /* 0x004e64000c1e1100 */
[----:B-1----:R-:W-:-:S05]  /*4920*/  PRMT R3, R157, 0x8880, RZ ;  /* 0x000088809d037816 */ /* 0x002fca00000000ff */
[----:B------:R-:W-:-:S07]  /*4930*/  IMAD R12, R3, R156, RZ ;  /* 0x0000009c030c7224 */ /* 0x000fce00078e02ff */
.L_x_171:
[----:B------:R-:W-:Y:S05]  /*4940*/  BSYNC B1 ;  /* 0x0000000000017941 */ /* 0x000fea0003800000 */
.L_x_170:
[----:B-1----:R-:W-:Y:S01]  /*4950*/  @!P5 IMAD R3, R92, R155, R12 ;  /* 0x0000009b5c03d224 */ /* 0x002fe200078e020c */
[----:B------:R-:W-:Y:S04]  /*4960*/  BSSY B1, `(.L_x_172) ;  /* 0x0000006000017945 */ /* 0x000fe80003800000 */
[----:B------:R1:W-:Y:S01]  /*4970*/  @!P5 STG.E.U8 desc[UR36][R4.64+0x88], R3 ;  /* 0x000088030400d986 */ /* 0x0003e2000c101124 */
[----:B------:R-:W-:Y:S05]  /*4980*/  @P2 BRA `(.L_x_173) ;  /* 0x00000000000c2947 */ /* 0x000fea0003800000 */
[----:B--2---:R-:W1:Y:S02]  /*4990*/  LDG.E.U8 R157, desc[UR36][R8.64+0x89] ;  /* 0x00008924089d7981 */ /* 0x004e64000c1e1100 */
[----:B-1----:R-:W-:-:S05]  /*49a0*/  PRMT R3, R157, 0x8880, RZ ;  /* 0x000088809d037816 */ /* 0x002fca00000000ff */
[----:B------:R-:W-:-:S07]  /*49b0*/  IMAD R12, R3, R156, RZ ;  /* 0x0000009c030c7224 */ /* 0x000fce00078e02ff */
.L_x_173:
[----:B------:R-:W-:Y:S05]  /*49c0*/  BSYNC B1 ;  /* 0x0000000000017941 */ /* 0x000fea0003800000 */
.L_x_172:
        /* <DEDUP_REMOVED lines=11> */
.L_x_175:
[----:B------:R-:W-:Y:S05]  /*4a80*/  BSYNC B1 ;  /* 0x0000000000017941 */ /* 0x000fea0003800000 */
.L_x_174:
[----:B-1----:R-:W-:Y:S01]  /*4a90*/  @!P4 IMAD R3, R94, R155, R12 ;  /* 0x0000009b5e03c224 */ /* 0x002fe200078e020c */
[----:B------:R-:W-:Y:S04]  /*4aa0*/  BSSY B1, `(.L_x_176) ;  /* 0x0000006000017945 */ /* 0x000fe80003800000 */
[----:B------:R1:W-:Y:S01]  /*4ab0*/  @!P4 STG.E.U8 desc[UR36][R6.64+0x88], R3 ;  /* 0x000088030600c986 */ /* 0x0003e2000c101124 */
[----:B------:R-:W-:Y:S05]  /*4ac0*/  @P3 BRA `(.L_x_177) ;  /* 0x00000000000c3947 */ /* 0x000fea0003800000 */
[----:B--2---:R-:W1:Y:S02]  /*4ad0*/  LDG.E.U8 R157, desc[UR36][R10.64+0x89] ;  /* 0x000089240a9d7981 */ /* 0x004e64000c1e1100 */
[----:B-1----:R-:W-:-:S05]  /*4ae0*/  PRMT R3, R157, 0x8880, RZ ;  /* 0x000088809d037816 */ /* 0x002fca00000000ff */
[----:B------:R-:W-:-:S07]  /*4af0*/  IMAD R12, R3, R156, RZ ;  /* 0x0000009c030c7224 */ /* 0x000fce00078e02ff */
.L_x_177:
[----:B------:R-:W-:Y:S05]  /*4b00*/  BSYNC B1 ;  /* 0x0000000000017941 */ /* 0x000fea0003800000 */
.L_x_176:
[----:B------:R-:W-:Y:S01]  /*4b10*/  @!P3 IMAD R95, R95, R155, R12 ;  /* 0x0000009b5f5fb224 */ /* 0x000fe200078e020c */
[----:B------:R-:W-:Y:S04]  /*4b20*/  BSSY B1, `(.L_x_178) ;  /* 0x0000006000017945 */ /* 0x000fe80003800000 */
[----:B------:R0:W-:Y:S01]  /*4b30*/  @!P3 STG.E.U8 desc[UR36][R6.64+0x89], R95 ;  /* 0x0000895f0600b986 */ /* 0x0001e2000c101124 */
[----:B------:R-:W-:Y:S05]  /*4b40*/  @P5 BRA `(.L_x_179) ;  /* 0x00000000000c5947 */ /* 0x000fea0003800000 */
[----:B--2---:R-:W1:Y:S02]  /*4b50*/  LDG.E.U8 R157, desc[UR36][R8.64+0x90] ;  /* 0x00009024089d7981 */ /* 0x004e64000c1e1100 */
[----:B-1----:R-:W-:-:S05]  /*4b60*/  PRMT R3, R157, 0x8880, RZ ;  /* 0x000088809d037816 */ /* 0x002fca00000000ff */
[----:B------:R-:W-:-:S07]  /*4b70*/  IMAD R12, R3, R156, RZ ;  /* 0x0000009c030c7224 */ /* 0x000fce00078e02ff */
.L_x_179:
[----:B------:R-:W-:Y:S05]  /*4b80*/  BSYNC B1 ;  /* 0x0000000000017941 */ /* 0x000fea0003800000 */
.L_x_178:
[----:B-1----:R-:W-:Y:S01]  /*4b90*/  @!P5 IMAD R3, R96, R155, R12 ;  /* 0x0000009b6003d224 */ /* 0x002fe200078e020c */
[----:B------:R-:W-:Y:S04]  /*4ba0*/  BSSY B1, `(.L_x_180) ;  /* 0x0000006000017945 */ /* 0x000fe80003800000 */
[----:B------:R1:W-:Y:S01]  /*4bb0*/  @!P5 STG.E.U8 desc[UR36][R4.64+0x90], R3 ;  /* 0x000090030400d986 */ /* 0x0003e2000c101124 */
[----:B------:R-:W-:Y:S05]  /*4bc0*/  @P2 BRA `(.L_x_181) ;  /* 0x00000000000c2947 */ /* 0x000fea0003800000 */
[----:B--2---:R-:W1:Y:S02]  /*4bd0*/  LDG.E.U8 R157, desc[UR36][R8.64+0x91] ;  /* 0x00009124089d7981 */ /* 0x004e64000c1e1100 */
[----:B-1----:R-:W-:-:S05]  /*4be0*/  PRMT R3, R157, 0x8880, RZ ;  /* 0x000088809d037816 */ /* 0x002fca00000000ff */
[----:B------:R-:W-:-:S07]  /*4bf0*/  IMAD R12, R3, R156, RZ ;  /* 0x0000009c030c7224 */ /* 0x000fce00078e02ff */
.L_x_181:
[----:B------:R-:W-:Y:S05]  /*4c00*/  BSYNC B1 ;  /* 0x0000000000017941 */ /* 0x000fea0003800000 */
.L_x_180:
        /* <DEDUP_REMOVED lines=11> */
.L_x_183:
[----:B------:R-:W-:Y:S05]  /*4cc0*/  BSYNC B1 ;  /* 0x0000000000017941 */ /* 0x000fea0003800000 */
.L_x_182:
[----:B-1----:R-:W-:Y:S01]  /*4cd0*/  @!P4 IMAD R3, R98, R155, R12 ;  /* 0x0000009b6203c224 */ /* 0x002fe200078e020c */
[----:B------:R-:W-:Y:S04]  /*4ce0*/  BSSY B1, `(.L_x_184) ;  /* 0x0000006000017945 */ /* 0x000fe80003800000 */
[----:B------:R1:W-:Y:S01]  /*4cf0*/  @!P4 STG.E.U8 desc[UR36][R6.64+0x90], R3 ;  /* 0x000090030600c986 */ /* 0x0003e2000c101124 */
[----:B------:R-:W-:Y:S05]  /*4d00*/  @P3 BRA `(.L_x_185) ;  /* 0x00000000000c3947 */ /* 0x000fea0003800000 */
[----:B--2---:R-:W1:Y:S02]  /*4d10*/  LDG.E.U8 R157, desc[UR36][R10.64+0x91] ;  /* 0x000091240a9d7981 */ /* 0x004e64000c1e1100 */
[----:B-1----:R-:W-:-:S05]  /*4d20*/  PRMT R3, R157, 0x8880, RZ ;  /* 0x000088809d037816 */ /* 0x002fca00000000ff */
[----:B------:R-:W-:-:S07]  /*4d30*/  IMAD R12, R3, R156, RZ ;  /* 0x0000009c030c7224 */ /* 0x000fce00078e02ff */
.L_x_185:
[----:B------:R-:W-:Y:S05]  /*4d40*/  BSYNC B1 ;  /* 0x0000000000017941 */ /* 0x000fea0003800000 */
.L_x_184:
[----:B------:R-:W-:Y:S01]  /*4d50*/  @!P3 IMAD R99, R99, R155, R12 ;  /* 0x0000009b6363b224 */ /* 0x000fe200078e020c */
[----:B------:R-:W-:Y:S04]  /*4d60*/  BSSY B1, `(.L_x_186) ;  /* 0x0000006000017945 */ /* 0x000fe80003800000 */
[----:B------:R0:W-:Y:S01]  /*4d70*/  @!P3 STG.E.U8 desc[UR36][R6.64+0x91], R99 ;  /* 0x000091630600b986 */ /* 0x0001e2000c101124 */
[----:B------:R-:W-:Y:S05]  /*4d80*/  @P5 BRA `(.L_x_187) ;  /* 0x00000000000c5947 */ /* 0x000fea0003800000 */
[----:B--2---:R-:W1:Y:S02]  /*4d90*/  LDG.E.U8 R157, desc[UR36][R8.64+0x98] ;  /* 0x00009824089d7981 */ /* 0x004e64000c1e1100 */
[----:B-1----:R-:W-:-:S05]  /*4da0*/  PRMT R3, R157, 0x8880, RZ ;  /* 0x000088809d037816 */ /* 0x002fca00000000ff */
[----:B------:R-:W-:-:S07]  /*4db0*/  IMAD R12, R3, R156, RZ ;  /* 0x0000009c030c7224 */ /* 0x000fce00078e02ff */
.L_x_187:
[----:B------:R-:W-:Y:S05]  /*4dc0*/  BSYNC B1 ;  /* 0x0000000000017941 */ /* 0x000fea0003800000 */
.L_x_186:
[----:B-1----:R-:W-:Y:S01]  /*4dd0*/  @!P5 IMAD R3, R100, R155, R12 ;  /* 0x0000009b6403d224 */ /* 0x002fe200078e020c */
[----:B------:R-:W-:Y:S04]  /*4de0*/  BSSY B1, `(.L_x_188) ;  /* 0x0000006000017945 */ /* 0x000fe80003800000 */
[----:B------:R1:W-:Y:S01]  /*4df0*/  @!P5 STG.E.U8 desc[UR36][R4.64+0x98], R3 ;  /* 0x000098030400d986 */ /* 0x0003e2000c101124 */
[----:B------:R-:W-:Y:S05]  /*4e00*/  @P2 BRA `(.L_x_189) ;  /* 0x00000000000c2947 */ /* 0x000fea0003800000 */
[----:B--2---:R-:W1:Y:S02]  /*4e10*/  LDG.E.U8 R157, desc[UR36][R8.64+0x99] ;  /* 0x00009924089d7981 */ /* 0x004e64000c1e1100 */
[----:B-1----:R-:W-:-:S05]  /*4e20*/  PRMT R3, R157, 0x8880, RZ ;  /* 0x000088809d037816 */ /* 0x002fca00000000ff */
[----:B------:R-:W-:-:S07]  /*4e30*/  IMAD R12, R3, R156, RZ ;  /* 0x0000009c030c7224 */ /* 0x000fce00078e02ff */
.L_x_189:
[----:B------:R-:W-:Y:S05]  /*4e40*/  BSYNC B1 ;  /* 0x0000000000017941 */ /* 0x000fea0003800000 */
.L_x_188:
        /* <DEDUP_REMOVED lines=11> */
.L_x_191:
[----:B------:R-:W-:Y:S05]  /*4f00*/  BSYNC B1 ;  /* 0x0000000000017941 */ /* 0x000fea0003800000 */
.L_x_190:
[----:B-1----:R-:W-:Y:S01]  /*4f10*/  @!P4 IMAD R3, R102, R155, R12 ;  /* 0x0000009b6603c224 */ /* 0x002fe200078e020c */
[----:B------:R-:W-:Y:S04]  /*4f20*/  BSSY B1, `(.L_x_192) ;  /* 0x0000006000017945 */ /* 0x000fe80003800000 */
[----:B------:R1:W-:Y:S01]  /*4f30*/  @!P4 STG.E.U8 desc[UR36][R6.64+0x98], R3 ;  /* 0x000098030600c986 */ /* 0x0003e2000c101124 */
[----:B------:R-:W-:Y:S05]  /*4f40*/  @P3 BRA `(.L_x_193) ;  /* 0x00000000000c3947 */ /* 0x000fea0003800000 */
[----:B--2---:R-:W1:Y:S02]  /*4f50*/  LDG.E.U8 R157, desc[UR36][R10.64+0x99] ;  /* 0x000099240a9d7981 */ /* 0x004e64000c1e1100 */
[----:B-1----:R-:W-:-:S05]  /*4f60*/  PRMT R3, R157, 0x8880, RZ ;  /* 0x000088809d037816 */ /* 0x002fca00000000ff */
[----:B------:R-:W-:-:S07]  /*4f70*/  IMAD R12, R3, R156, RZ ;  /* 0x0000009c030c7224 */ /* 0x000fce00078e02ff */
.L_x_193:
[----:B------:R-:W-:Y:S05]  /*4f80*/  BSYNC B1 ;  /* 0x0000000000017941 */ /* 0x000fea0003800000 */
.L_x_192:
[----:B------:R-:W-:Y:S01]  /*4f90*/  @!P3 IMAD R103, R103, R155, R12 ;  /* 0x0000009b6767b224 */ /* 0x000fe200078e020c */
[----:B------:R-:W-:Y:S04]  /*4fa0*/  BSSY B1, `(.L_x_194) ;  /* 0x0000006000017945 */ /* 0x000fe80003800000 */
[----:B------:R0:W-:Y:S01]  /*4fb0*/  @!P3 STG.E.U8 desc[UR36][R6.64+0x99], R103 ;  /* 0x000099670600b986 */ /* 0x0001e2000c101124 */
[----:B------:R-:W-:Y:S05]  /*4fc0*/  @P5 BRA `(.L_x_195) ;  /* 0x00000000000c5947 */ /* 0x000fea0003800000 */
[----:B--2---:R-:W1:Y:S02]  /*4fd0*/  LDG.E.U8 R157, desc[UR36][R8.64+0xa0] ;  /* 0x0000a024089d7981 */ /* 0x004e64000c1e1100 */
[----:B-1----:R-:W-:-:S05]  /*4fe0*/  PRMT R3, R157, 0x8880, RZ ;  /* 0x000088809d037816 */ /* 0x002fca00000000ff */
[----:B------:R-:W-:-:S07]  /*4ff0*/  IMAD R12, R3, R156, RZ ;  /* 0x0000009c030c7224 */ /* 0x000fce00078e02ff */
.L_x_195:
[----:B------:R-:W-:Y:S05]  /*5000*/  BSYNC B1 ;  /* 0x0000000000017941 */ /* 0x000fea0003800000 */
.L_x_194:
[----:B-1----:R-:W-:Y:S01]  /*5010*/  @!P5 IMAD R3, R104, R155, R12 ;  /* 0x0000009b6803d224 */ /* 0x002fe200078e020c */
[----:B------:R-:W-:Y:S04]  /*5020*/  BSSY B1, `(.L_x_196) ;  /* 0x0000006000017945 */ /* 0x000fe80003800000 */
[----:B------:R1:W-:Y:S01]  /*5030*/  @!P5 STG.E.U8 desc[UR36][R4.64+0xa0], R3 ;  /* 0x0000a0030400d986 */ /* 0x0003e2000c101124 */
[----:B------:R-:W-:Y:S05]  /*5040*/  @P2 BRA `(.L_x_197) ;  /* 0x00000000000c2947 */ /* 0x000fea0003800000 */
[----:B--2---:R-:W1:Y:S02]  /*5050*/  LDG.E.U8 R157, desc[UR36][R8.64+0xa1] ;  /* 0x0000a124089d7981 */ /* 0x004e64000c1e1100 */
[----:B-1----:R-:W-:-:S05]  /*5060*/  PRMT R3, R157, 0x8880, RZ ;  /* 0x000088809d037816 */ /* 0x002fca00000000ff */
[----:B------:R-:W-:-:S07]  /*5070*/  IMAD R12, R3, R156, RZ ;  /* 0x0000009c030c7224 */ /* 0x000fce00078e02ff */
.L_x_197:
[----:B------:R-:W-:Y:S05]  /*5080*/  BSYNC B1 ;  /* 0x0000000000017941 */ /* 0x000fea0003800000 */
.L_x_196:
        /* <DEDUP_REMOVED lines=11> */
.L_x_199:
[----:B------:R-:W-:Y:S05]  /*5140*/  BSYNC B1 ;  /* 0x0000000000017941 */ /* 0x000fea0003800000 */
.L_x_198:
[----:B-1----:R-:W-:Y:S01]  /*5150*/  @!P4 IMAD R3, R106, R155, R12 ;  /* 0x0000009b6a03c224 */ /* 0x002fe200078e020c */
[----:B------:R-:W-:Y:S04]  /*5160*/  BSSY B1, `(.L_x_200) ;  /* 0x0000006000017945 */ /* 0x000fe80003800000 */
[----:B------:R1:W-:Y:S01]  /*5170*/  @!P4 STG.E.U8 desc[UR36][R6.64+0xa0], R3 ;  /* 0x0000a0030600c986 */ /* 0x0003e2000c101124 */
[----:B------:R-:W-:Y:S05]  /*5180*/  @P3 BRA `(.L_x_201) ;  /* 0x00000000000c3947 */ /* 0x000fea0003800000 */
[----:B--2---:R-:W1:Y:S02]  /*5190*/  LDG.E.U8 R157, desc[UR36][R10.64+0xa1] ;  /* 0x0000a1240a9d7981 */ /* 0x004e64000c1e1100 */
[----:B-1----:R-:W-:-:S05]  /*51a0*/  PRMT R3, R157, 0x8880, RZ ;  /* 0x000088809d037816 */ /* 0x002fca00000000ff */
[----:B------:R-:W-:-:S07]  /*51b0*/  IMAD R12, R3, R156, RZ ;  /* 0x0000009c030c7224 */ /* 0x000fce00078e02ff */
.L_x_201:
[----:B------:R-:W-:Y:S05]  /*51c0*/  BSYNC B1 ;  /* 0x0000000000017941 */ /* 0x000fea0003800000 */
.L_x_200:
[----:B------:R-:W-:Y:S01]  /*51d0*/  @!P3 IMAD R107, R107, R155, R12 ;  /* 0x0000009b6b6bb224 */ /* 0x000fe200078e020c */
[----:B------:R-:W-:Y:S04]  /*51e0*/  BSSY B1, `(.L_x_202) ;  /* 0x0000006000017945 */ /* 0x000fe80003800000 */
[----:B------:R0:W-:Y:S01]  /*51f0*/  @!P3 STG.E.U8 desc[UR36][R6.64+0xa1], R107 ;  /* 0x0000a16b0600b986 */ /* 0x0001e2000c101124 */
[----:B------:R-:W-:Y:S05]  /*5200*/  @P5 BRA `(.L_x_203) ;  /* 0x00000000000c5947 */ /* 0x000fea0003800000 */
[----:B--2---:R-:W1:Y:S02]  /*5210*/  LDG.E.U8 R157, desc[UR36][R8.64+0xa8] ;  /* 0x0000a824089d7981 */ /* 0x004e64000c1e1100 */
[----:B-1----:R-:W-:-:S05]  /*5220*/  PRMT R3, R157, 0x8880, RZ ;  /* 0x000088809d037816 */ /* 0x002fca00000000ff */
[----:B------:R-:W-:-:S07]  /*5230*/  IMAD R12, R3, R156, RZ ;  /* 0x0000009c030c7224 */ /* 0x000fce00078e02ff */
.L_x_203:
[----:B------:R-:W-:Y:S05]  /*5240*/  BSYNC B1 ;  /* 0x0000000000017941 */ /* 0x000fea0003800000 */
.L_x_202:
[----:B-1----:R-:W-:Y:S01]  /*5250*/  @!P5 IMAD R3, R108, R155, R12 ;  /* 0x0000009b6c03d224 */ /* 0x002fe200078e020c */
[----:B------:R-:W-:Y:S04]  /*5260*/  BSSY B1, `(.L_x_204) ;  /* 0x0000006000017945 */ /* 0x000fe80003800000 */
[----:B------:R1:W-:Y:S01]  /*5270*/  @!P5 STG.E.U8 desc[UR36][R4.64+0xa8], R3 ;  /* 0x0000a8030400d986 */ /* 0x0003e2000c101124 */
[----:B------:R-:W-:Y:S05]  /*5280*/  @P2 BRA `(.L_x_205) ;  /* 0x00000000000c2947 */ /* 0x000fea0003800000 */
[----:B--2---:R-:W1:Y:S02]  /*5290*/  LDG.E.U8 R157, desc[UR36][R8.64+0xa9] ;  /* 0x0000a924089d7981 */ /* 0x004e64000c1e1100 */
[----:B-1----:R-:W-:-:S05]  /*52a0*/  PRMT R3, R157, 0x8880, RZ ;  /* 0x000088809d037816 */ /* 0x002fca00000000ff */
[----:B------:R-:W-:-:S07]  /*52b0*/  IMAD R12, R3, R156, RZ ;  /* 0x0000009c030c7224 */ /* 0x000fce00078e02ff */
.L_x_205:
[----:B------:R-:W-:Y:S05]  /*52c0*/  BSYNC B1 ;  /* 0x0000000000017941 */ /* 0x000fea0003800000 */
.L_x_204:
        /* <DEDUP_REMOVED lines=11> */
.L_x_207:
[----:B------:R-:W-:Y:S05]  /*5380*/  BSYNC B1 ;  /* 0x0000000000017941 */ /* 0x000fea0003800000 */
.L_x_206:
[----:B-1----:R-:W-:Y:S01]  /*5390*/  @!P4 IMAD R3, R110, R155, R12 ;  /* 0x0000009b6e03c224 */ /* 0x002fe200078e020c */
[----:B------:R-:W-:Y:S04]  /*53a0*/  BSSY B1, `(.L_x_208) ;  /* 0x0000006000017945 */ /* 0x000fe80003800000 */
[----:B------:R1:W-:Y:S01]  /*53b0*/  @!P4 STG.E.U8 desc[UR36][R6.64+0xa8], R3 ;  /* 0x0000a8030600c986 */ /* 0x0003e2000c101124 */
[----:B------:R-:W-:Y:S05]  /*53c0*/  @P3 BRA `(.L_x_209) ;  /* 0x00000000000c3947 */ /* 0x000fea0003800000 */
[----:B--2---:R-:W1:Y:S02]  /*53d0*/  LDG.E.U8 R157, desc[UR36][R10.64+0xa9] ;  /* 0x0000a9240a9d7981 */ /* 0x004e64000c1e1100 */
[----:B-1----:R-:W-:-:S05]  /*53e0*/  PRMT R3, R157, 0x8880, RZ ;  /* 0x000088809d037816 */ /* 0x002fca00000000ff */
[----:B------:R-:W-:-:S07]  /*53f0*/  IMAD R12, R3, R156, RZ ;  /* 0x0000009c030c7224 */ /* 0x000fce00078e02ff */
.L_x_209:
[----:B------:R-:W-:Y:S05]  /*5400*/  BSYNC B1 ;  /* 0x0000000000017941 */ /* 0x000fea0003800000 */
.L_x_208:
[----:B------:R-:W-:Y:S01]  /*5410*/  @!P3 IMAD R111, R111, R155, R12 ;  /* 0x0000009b6f6fb224 */ /* 0x000fe200078e020c */
[----:B------:R-:W-:Y:S04]  /*5420*/  BSSY B1, `(.L_x_210) ;  /* 0x0000006000017945 */ /* 0x000fe80003800000 */
[----:B------:R0:W-:Y:S01]  /*5430*/  @!P3 STG.E.U8 desc[UR36][R6.64+0xa9], R111 ;  /* 0x0000a96f0600b986 */ /* 0x0001e2000c101124 */
[----:B------:R-:W-:Y:S05]  /*5440*/  @P5 BRA `(.L_x_211) ;  /* 0x00000000000c5947 */ /* 0x000fea0003800000 */
[----:B--2---:R-:W1:Y:S02]  /*5450*/  LDG.E.U8 R157, desc[UR36][R8.64+0xb0] ;  /* 0x0000b024089d7981 */ /* 0x004e64000c1e1100 */
[----:B-1----:R-:W-:-:S05]  /*5460*/  PRMT R3, R157, 0x8880, RZ ;  /* 0x000088809d037816 */ /* 0x002fca00000000ff */
[----:B------:R-:W-:-:S07]  /*5470*/  IMAD R12, R3, R156, RZ ;  /* 0x0000009c030c7224 */ /* 0x000fce00078e02ff */
.L_x_211:
[----:B------:R-:W-:Y:S05]  /*5480*/  BSYNC B1 ;  /* 0x0000000000017941 */ /* 0x000fea0003800000 */
.L_x_210:
[----:B-1----:R-:W-:Y:S01]  /*5490*/  @!P5 IMAD R3, R112, R155, R12 ;  /* 0x0000009b7003d224 */ /* 0x002fe200078e020c */
[----:B------:R-:W-:Y:S04]  /*54a0*/  BSSY B1, `(.L_x_212) ;  /* 0x0000006000017945 */ /* 0x000fe80003800000 */
[----:B------:R1:W-:Y:S01]  /*54b0*/  @!P5 STG.E.U8 desc[UR36][R4.64+0xb0], R3 ;  /* 0x0000b0030400d986 */ /* 0x0003e2000c101124 */
[----:B------:R-:W-:Y:S05]  /*54c0*/  @P2 BRA `(.L_x_213) ;  /* 0x00000000000c2947 */ /* 0x000fea0003800000 */
[----:B--2---:R-:W1:Y:S02]  /*54d0*/  LDG.E.U8 R157, desc[UR36][R8.64+0xb1] ;  /* 0x0000b124089d7981 */ /* 0x004e64000c1e1100 */
[----:B-1----:R-:W-:-:S05]  /*54e0*/  PRMT R3, R157, 0x8880, RZ ;  /* 0x000088809d037816 */ /* 0x002fca00000000ff */
[----:B------:R-:W-:-:S07]  /*54f0*/  IMAD R12, R3, R156, RZ ;  /* 0x0000009c030c7224 */ /* 0x000fce00078e02ff */
.L_x_213:
[----:B------:R-:W-:Y:S05]  /*5500*/  BSYNC B1 ;  /* 0x0000000000017941 */ /* 0x000fea0003800000 */
.L_x_212:
        /* <DEDUP_REMOVED lines=11> */
.L_x_215:
[----:B------:R-:W-:Y:S05]  /*55c0*/  BSYNC B1 ;  /* 0x0000000000017941 */ /* 0x000fea0003800000 */
.L_x_214:
[----:B-1----:R-:W-:Y:S01]  /*55d0*/  @!P4 IMAD R3, R114, R155, R12 ;  /* 0x0000009b7203c224 */ /* 0x002fe200078e020c */
[----:B------:R-:W-:Y:S04]  /*55e0*/  BSSY B1, `(.L_x_216) ;  /* 0x0000006000017945 */ /* 0x000fe80003800000 */
[----:B------:R1:W-:Y:S01]  /*55f0*/  @!P4 STG.E.U8 desc[UR36][R6.64+0xb0], R3 ;  /* 0x0000b0030600c986 */ /* 0x0003e2000c101124 */
[----:B------:R-:W-:Y:S05]  /*5600*/  @P3 BRA `(.L_x_217) ;  /* 0x00000000000c3947 */ /* 0x000fea0003800000 */
[----:B--2---:R-:W1:Y:S02]  /*5610*/  LDG.E.U8 R157, desc[UR36][R10.64+0xb1] ;  /* 0x0000b1240a9d7981 */ /* 0x004e64000c1e1100 */
[----:B-1----:R-:W-:-:S05]  /*5620*/  PRMT R3, R157, 0x8880, RZ ;  /* 0x000088809d037816 */ /* 0x002fca00000000ff */
[----:B------:R-:W-:-:S07]  /*5630*/  IMAD R12, R3, R156, RZ ;  /* 0x0000009c030c7224 */ /* 0x000fce00078e02ff */
.L_x_217:
[----:B------:R-:W-:Y:S05]  /*5640*/  BSYNC B1 ;  /* 0x0000000000017941 */ /* 0x000fea0003800000 */
.L_x_216:
[----:B------:R-:W-:Y:S01]  /*5650*/  @!P3 IMAD R115, R115, R155, R12 ;  /* 0x0000009b7373b224 */ /* 0x000fe200078e020c */
[----:B------:R-:W-:Y:S04]  /*5660*/  BSSY B1, `(.L_x_218) ;  /* 0x0000006000017945 */ /* 0x000fe80003800000 */
[----:B------:R0:W-:Y:S01]  /*5670*/  @!P3 STG.E.U8 desc[UR36][R6.64+0xb1], R115 ;  /* 0x0000b1730600b986 */ /* 0x0001e2000c101124 */
[----:B------:R-:W-:Y:S05]  /*5680*/  @P5 BRA `(.L_x_219) ;  /* 0x00000000000c5947 */ /* 0x000fea0003800000 */
[----:B--2---:R-:W1:Y:S02]  /*5690*/  LDG.E.U8 R157, desc[UR36][R8.64+0xb8] ;  /* 0x0000b824089d7981 */ /* 0x004e64000c1e1100 */
[----:B-1----:R-:W-:-:S05]  /*56a0*/  PRMT R3, R157, 0x8880, RZ ;  /* 0x000088809d037816 */ /* 0x002fca00000000ff */
[----:B------:R-:W-:-:S07]  /*56b0*/  IMAD R12, R3, R156, RZ ;  /* 0x0000009c030c7224 */ /* 0x000fce00078e02ff */
.L_x_219:
[----:B------:R-:W-:Y:S05]  /*56c0*/  BSYNC B1 ;  /* 0x0000000000017941 */ /* 0x000fea0003800000 */
.L_x_218:
[----:B-1----:R-:W-:Y:S01]  /*56d0*/  @!P5 IMAD R3, R116, R155, R12 ;  /* 0x0000009b7403d224 */ /* 0x002fe200078e020c */
[----:B------:R-:W-:Y:S04]  /*56e0*/  BSSY B1, `(.L_x_220) ;  /* 0x0000006000017945 */ /* 0x000fe80003800000 */
[----:B------:R1:W-:Y:S01]  /*56f0*/  @!P5 STG.E.U8 desc[UR36][R4.64+0xb8], R3 ;  /* 0x0000b8030400d986 */ /* 0x0003e2000c101124 */
[----:B------:R-:W-:Y:S05]  /*5700*/  @P2 BRA `(.L_x_221) ;  /* 0x00000000000c2947 */ /* 0x000fea0003800000 */
[----:B--2---:R-:W1:Y:S02]  /*5710*/  LDG.E.U8 R157, desc[UR36][R8.64+0xb9] ;  /* 0x0000b924089d7981 */ /* 0x004e64000c1e1100 */
[----:B-1----:R-:W-:-:S05]  /*5720*/  PRMT R3, R157, 0x8880, RZ ;  /* 0x000088809d037816 */ /* 0x002fca00000000ff */
[----:B------:R-:W-:-:S07]  /*5730*/  IMAD R12, R3, R156, RZ ;  /* 0x0000009c030c7224 */ /* 0x000fce00078e02ff */
.L_x_221:
[----:B------:R-:W-:Y:S05]  /*5740*/  BSYNC B1 ;  /* 0x0000000000017941 */ /* 0x000fea0003800000 */
.L_x_220:
        /* <DEDUP_REMOVED lines=11> */
.L_x_223:
[----:B------:R-:W-:Y:S05]  /*5800*/  BSYNC B1 ;  /* 0x0000000000017941 */ /* 0x000fea0003800000 */
.L_x_222:
[----:B-1----:R-:W-:Y:S01]  /*5810*/  @!P4 IMAD R3, R118, R155, R12 ;  /* 0x0000009b7603c224 */ /* 0x002fe200078e020c */
[----:B------:R-:W-:Y:S04]  /*5820*/  BSSY B1, `(.L_x_224) ;  /* 0x0000006000017945 */ /* 0x000fe80003800000 */
[----:B------:R1:W-:Y:S01]  /*5830*/  @!P4 STG.E.U8 desc[UR36][R6.64+0xb8], R3 ;  /* 0x0000b8030600c986 */ /* 0x0003e2000c101124 */
[----:B------:R-:W-:Y:S05]  /*5840*/  @P3 BRA `(.L_x_225) ;  /* 0x00000000000c3947 */ /* 0x000fea0003800000 */
[----:B--2---:R-:W1:Y:S02]  /*5850*/  LDG.E.U8 R157, desc[UR36][R10.64+0xb9] ;  /* 0x0000b9240a9d7981 */ /* 0x004e64000c1e1100 */
[----:B-1----:R-:W-:-:S05]  /*5860*/  PRMT R3, R157, 0x8880, RZ ;  /* 0x000088809d037816 */ /* 0x002fca00000000ff */
[----:B------:R-:W-:-:S07]  /*5870*/  IMAD R12, R3, R156, RZ ;  /* 0x0000009c030c7224 */ /* 0x000fce00078e02ff */
.L_x_225:
[----:B------:R-:W-:Y:S05]  /*5880*/  BSYNC B1 ;  /* 0x0000000000017941 */ /* 0x000fea0003800000 */
.L_x_224:
[----:B------:R-:W-:Y:S01]  /*5890*/  @!P3 IMAD R119, R119, R155, R12 ;  /* 0x0000009b7777b224 */ /* 0x000fe200078e020c */
[----:B------:R-:W-:Y:S04]  /*58a0*/  BSSY B1, `(.L_x_226) ;  /* 0x0000006000017945 */ /* 0x000fe80003800000 */
[----:B------:R0:W-:Y:S01]  /*58b0*/  @!P3 STG.E.U8 desc[UR36][R6.64+0xb9], R119 ;  /* 0x0000b9770600b986 */ /* 0x0001e2000c101124 */
[----:B------:R-:W-:Y:S05]  /*58c0*/  @P5 BRA `(.L_x_227) ;  /* 0x00000000000c5947 */ /* 0x000fea0003800000 */
[----:B--2---:R-:W1:Y:S02]  /*58d0*/  LDG.E.U8 R157, desc[UR36][R8.64+0xc0] ;  /* 0x0000c024089d7981 */ /* 0x004e64000c1e1100 */
[----:B-1----:R-:W-:-:S05]  /*58e0*/  PRMT R3, R157, 0x8880, RZ ;  /* 0x000088809d037816 */ /* 0x002fca00000000ff */
[----:B------:R-:W-:-:S07]  /*58f0*/  IMAD R12, R3, R156, RZ ;  /* 0x0000009c030c7224 */ /* 0x000fce00078e02ff */
.L_x_227:
[----:B------:R-:W-:Y:S05]  /*5900*/  BSYNC B1 ;  /* 0x0000000000017941 */ /* 0x000fea0003800000 */
.L_x_226:
[----:B-1----:R-:W-:Y:S01]  /*5910*/  @!P5 IMAD R3, R120, R155, R12 ;  /* 0x0000009b7803d224 */ /* 0x002fe200078e020c */
[----:B------:R-:W-:Y:S04]  /*5920*/  BSSY B1, `(.L_x_228) ;  /* 0x0000006000017945 */ /* 0x000fe80003800000 */
[----:B------:R1:W-:Y:S01]  /*5930*/  @!P5 STG.E.U8 desc[UR36][R4.64+0xc0], R3 ;  /* 0x0000c0030400d986 */ /* 0x0003e2000c101124 */
[----:B------:R-:W-:Y:S05]  /*5940*/  @P2 BRA `(.L_x_229) ;  /* 0x00000000000c2947 */ /* 0x000fea0003800000 */
[----:B--2---:R-:W1:Y:S02]  /*5950*/  LDG.E.U8 R157, desc[UR36][R8.64+0xc1] ;  /* 0x0000c124089d7981 */ /* 0x004e64000c1e1100 */
[----:B-1----:R-:W-:-:S05]  /*5960*/  PRMT R3, R157, 0x8880, RZ ;  /* 0x000088809d037816 */ /* 0x002fca00000000ff */
[----:B------:R-:W-:-:S07]  /*5970*/  IMAD R12, R3, R156, RZ ;  /* 0x0000009c030c7224 */ /* 0x000fce00078e02ff */
.L_x_229:
[----:B------:R-:W-:Y:S05]  /*5980*/  BSYNC B1 ;  /* 0x0000000000017941 */ /* 0x000fea0003800000 */
.L_x_228:
        /* <DEDUP_REMOVED lines=11> */
.L_x_231:
[----:B------:R-:W-:Y:S05]  /*5a40*/  BSYNC B1 ;  /* 0x0000000000017941 */ /* 0x000fea0003800000 */
.L_x_230:
[----:B-1----:R-:W-:Y:S01]  /*5a50*/  @!P4 IMAD R3, R122, R155, R12 ;  /* 0x0000009b7a03c224 */ /* 0x002fe200078e020c */
[----:B------:R-:W-:Y:S04]  /*5a60*/  BSSY B1, `(.L_x_232) ;  /* 0x0000006000017945 */ /* 0x000fe80003800000 */
[----:B------:R1:W-:Y:S01]  /*5a70*/  @!P4 STG.E.U8 desc[UR36][R6.64+0xc0], R3 ;  /* 0x0000c0030600c986 */ /* 0x0003e2000c101124 */
[----:B------:R-:W-:Y:S05]  /*5a80*/  @P3 BRA `(.L_x_233) ;  /* 0x00000000000c3947 */ /* 0x000fea0003800000 */
[----:B--2---:R-:W1:Y:S02]  /*5a90*/  LDG.E.U8 R157, desc[UR36][R10.64+0xc1] ;  /* 0x0000c1240a9d7981 */ /* 0x004e64000c1e1100 */
[----:B-1----:R-:W-:-:S05]  /*5aa0*/  PRMT R3, R157, 0x8880, RZ ;  /* 0x000088809d037816 */ /* 0x002fca00000000ff */
[----:B------:R-:W-:-:S07]  /*5ab0*/  IMAD R12, R3, R156, RZ ;  /* 0x0000009c030c7224 */ /* 0x000fce00078e02ff */
.L_x_233:
[----:B------:R-:W-:Y:S05]  /*5ac0*/  BSYNC B1 ;  /* 0x0000000000017941 */ /* 0x000fea0003800000 */
.L_x_232:
[----:B------:R-:W-:Y:S01]  /*5ad0*/  @!P3 IMAD R123, R123, R155, R12 ;  /* 0x0000009b7b7bb224 */ /* 0x000fe200078e020c */
[----:B------:R-:W-:Y:S04]  /*5ae0*/  BSSY B1, `(.L_x_234) ;  /* 0x0000006000017945 */ /* 0x000fe80003800000 */
[----:B------:R0:W-:Y:S01]  /*5af0*/  @!P3 STG.E.U8 desc[UR36][R6.64+0xc1], R123 ;  /* 0x0000c17b0600b986 */ /* 0x0001e2000c101124 */
[----:B------:R-:W-:Y:S05]  /*5b00*/  @P5 BRA `(.L_x_235) ;  /* 0x00000000000c5947 */ /* 0x000fea0003800000 */
[----:B--2---:R-:W1:Y:S02]  /*5b10*/  LDG.E.U8 R157, desc[UR36][R8.64+0xc8] ;  /* 0x0000c824089d7981 */ /* 0x004e64000c1e1100 */
[----:B-1----:R-:W-:-:S05]  /*5b20*/  PRMT R3, R157, 0x8880, RZ ;  /* 0x000088809d037816 */ /* 0x002fca00000000ff */
[----:B------:R-:W-:-:S07]  /*5b30*/  IMAD R12, R3, R156, RZ ;  /* 0x0000009c030c7224 */ /* 0x000fce00078e02ff */
.L_x_235:
[----:B------:R-:W-:Y:S05]  /*5b40*/  BSYNC B1 ;  /* 0x0000000000017941 */ /* 0x000fea0003800000 */
.L_x_234:
[----:B-1----:R-:W-:Y:S01]  /*5b50*/  @!P5 IMAD R3, R124, R155, R12 ;  /* 0x0000009b7c03d224 */ /* 0x002fe200078e020c */
[----:B------:R-:W-:Y:S04]  /*5b60*/  BSSY B1, `(.L_x_236) ;  /* 0x0000006000017945 */ /* 0x000fe80003800000 */
[----:B------:R1:W-:Y:S01]  /*5b70*/  @!P5 STG.E.U8 desc[UR36][R4.64+0xc8], R3 ;  /* 0x0000c8030400d986 */ /* 0x0003e2000c101124 */
[----:B------:R-:W-:Y:S05]  /*5b80*/  @P2 BRA `(.L_x_237) ;  /* 0x00000000000c2947 */ /* 0x000fea0003800000 */
[----:B--2---:R-:W1:Y:S02]  /*5b90*/  LDG.E.U8 R157, desc[UR36][R8.64+0xc9] ;  /* 0x0000c924089d7981 */ /* 0x004e64000c1e1100 */
[----:B-1----:R-:W-:-:S05]  /*5ba0*/  PRMT R3, R157, 0x8880, RZ ;  /* 0x000088809d037816 */ /* 0x002fca00000000ff */
[----:B------:R-:W-:-:S07]  /*5bb0*/  IMAD R12, R3, R156, RZ ;  /* 0x0000009c030c7224 */ /* 0x000fce00078e02ff */
.L_x_237:
[----:B------:R-:W-:Y:S05]  /*5bc0*/  BSYNC B1 ;  /* 0x0000000000017941 */ /* 0x000fea0003800000 */
.L_x_236:
        /* <DEDUP_REMOVED lines=11> */
.L_x_239:
[----:B------:R-:W-:Y:S05]  /*5c80*/  BSYNC B1 ;  /* 0x0000000000017941 */ /* 0x000fea0003800000 */
.L_x_238:
[----:B-1----:R-:W-:Y:S01]  /*5c90*/  @!P4 IMAD R3, R126, R155, R12 ;  /* 0x0000009b7e03c224 */ /* 0x002fe200078e020c */
[----:B------:R-:W-:Y:S04]  /*5ca0*/  BSSY B1, `(.L_x_240) ;  /* 0x0000006000017945 */ /* 0x000fe80003800000 */
[----:B------:R1:W-:Y:S01]  /*5cb0*/  @!P4 STG.E.U8 desc[UR36][R6.64+0xc8], R3 ;  /* 0x0000c8030600c986 */ /* 0x0003e2000c101124 */
[----:B------:R-:W-:Y:S05]  /*5cc0*/  @P3 BRA `(.L_x_241) ;  /* 0x00000000000c3947 */ /* 0x000fea0003800000 */
[----:B--2---:R-:W1:Y:S02]  /*5cd0*/  LDG.E.U8 R157, desc[UR36][R10.64+0xc9] ;  /* 0x0000c9240a9d7981 */ /* 0x004e64000c1e1100 */
[----:B-1----:R-:W-:-:S05]  /*5ce0*/  PRMT R3, R157, 0x8880, RZ ;  /* 0x000088809d037816 */ /* 0x002fca00000000ff */
[----:B------:R-:W-:-:S07]  /*5cf0*/  IMAD R12, R3, R156, RZ ;  /* 0x0000009c030c7224 */ /* 0x000fce00078e02ff */
.L_x_241:
[----:B------:R-:W-:Y:S05]  /*5d00*/  BSYNC B1 ;  /* 0x0000000000017941 */ /* 0x000fea0003800000 */
.L_x_240:
[----:B------:R-:W-:Y:S01]  /*5d10*/  @!P3 IMAD R127, R127, R155, R12 ;  /* 0x0000009b7f7fb224 */ /* 0x000fe200078e020c */
[----:B------:R-:W-:Y:S04]  /*5d20*/  BSSY B1, `(.L_x_242) ;  /* 0x0000006000017945 */ /* 0x000fe80003800000 */
[----:B------:R0:W-:Y:S01]  /*5d30*/  @!P3 STG.E.U8 desc[UR36][R6.64+0xc9], R127 ;  /* 0x0000c97f0600b986 */ /* 0x0001e2000c101124 */
[----:B------:R-:W-:Y:S05]  /*5d40*/  @P5 BRA `(.L_x_243) ;  /* 0x00000000000c5947 */ /* 0x000fea0003800000 */
[----:B--2---:R-:W1:Y:S02]  /*5d50*/  LDG.E.U8 R157, desc[UR36][R8.64+0xd0] ;  /* 0x0000d024089d7981 */ /* 0x004e64000c1e1100 */
[----:B-1----:R-:W-:-:S05]  /*5d60*/  PRMT R3, R157, 0x8880, RZ ;  /* 0x000088809d037816 */ /* 0x002fca00000000ff */
[----:B------:R-:W-:-:S07]  /*5d70*/  IMAD R12, R3, R156, RZ ;  /* 0x0000009c030c7224 */ /* 0x000fce00078e02ff */
.L_x_243:
[----:B------:R-:W-:Y:S05]  /*5d80*/  BSYNC B1 ;  /* 0x0000000000017941 */ /* 0x000fea0003800000 */
.L_x_242:
[----:B-1----:R-:W-:Y:S01]  /*5d90*/  @!P5 IMAD R3, R128, R155, R12 ;  /* 0x0000009b8003d224 */ /* 0x002fe200078e020c */
[----:B------:R-:W-:Y:S04]  /*5da0*/  BSSY B1, `(.L_x_244) ;  /* 0x0000006000017945 */ /* 0x000fe80003800000 */
[----:B------:R1:W-:Y:S01]  /*5db0*/  @!P5 STG.E.U8 desc[UR36][R4.64+0xd0], R3 ;  /* 0x0000d0030400d986 */ /* 0x0003e2000c101124 */
[----:B------:R-:W-:Y:S05]  /*5dc0*/  @P2 BRA `(.L_x_245) ;  /* 0x00000000000c2947 */ /* 0x000fea0003800000 */
[----:B--2---:R-:W1:Y:S02]  /*5dd0*/  LDG.E.U8 R157, desc[UR36][R8.64+0xd1] ;  /* 0x0000d124089d7981 */ /* 0x004e64000c1e1100 */
[----:B-1----:R-:W-:-:S05]  /*5de0*/  PRMT R3, R157, 0x8880, RZ ;  /* 0x000088809d037816 */ /* 0x002fca00000000ff */
[----:B------:R-:W-:-:S07]  /*5df0*/  IMAD R12, R3, R156, RZ ;  /* 0x0000009c030c7224 */ /* 0x000fce00078e02ff */
.L_x_245:
[----:B------:R-:W-:Y:S05]  /*5e00*/  BSYNC B1 ;  /* 0x0000000000017941 */ /* 0x000fea0003800000 */
.L_x_244:
        /* <DEDUP_REMOVED lines=11> */
.L_x_247:
[----:B------:R-:W-:Y:S05]  /*5ec0*/  BSYNC B1 ;  /* 0x0000000000017941 */ /* 0x000fea0003800000 */
.L_x_246:
[----:B-1----:R-:W-:Y:S01]  /*5ed0*/  @!P4 IMAD R3, R130, R155, R12 ;  /* 0x0000009b8203c224 */ /* 0x002fe200078e020c */
[----:B------:R-:W-:Y:S04]  /*5ee0*/  BSSY B1, `(.L_x_248) ;  /* 0x0000006000017945 */ /* 0x000fe80003800000 */
[----:B------:R1:W-:Y:S01]  /*5ef0*/  @!P4 STG.E.U8 desc[UR36][R6.64+0xd0], R3 ;  /* 0x0000d0030600c986 */ /* 0x0003e2000c101124 */
[----:B------:R-:W-:Y:S05]  /*5f00*/  @P3 BRA `(.L_x_249) ;  /* 0x00000000000c3947 */ /* 0x000fea0003800000 */
[----:B--2---:R-:W1:Y:S02]  /*5f10*/  LDG.E.U8 R157, desc[UR36][R10.64+0xd1] ;  /* 0x0000d1240a9d7981 */ /* 0x004e64000c1e1100 */
[----:B-1----:R-:W-:-:S05]  /*5f20*/  PRMT R3, R157, 0x8880, RZ ;  /* 0x000088809d037816 */ /* 0x002fca00000000ff */
[----:B------:R-:W-:-:S07]  /*5f30*/  IMAD R12, R3, R156, RZ ;  /* 0x0000009c030c7224 */ /* 0x000fce00078e02ff */
.L_x_249:
[----:B------:R-:W-:Y:S05]  /*5f40*/  BSYNC B1 ;  /* 0x0000000000017941 */ /* 0x000fea0003800000 */
.L_x_248:
[----:B------:R-:W-:Y:S01]  /*5f50*/  @!P3 IMAD R131, R131, R155, R12 ;  /* 0x0000009b8383b224 */ /* 0x000fe200078e020c */
[----:B------:R-:W-:Y:S04]  /*5f60*/  BSSY B1, `(.L_x_250) ;  /* 0x0000006000017945 */ /* 0x000fe80003800000 */
[----:B------:R0:W-:Y:S01]  /*5f70*/  @!P3 STG.E.U8 desc[UR36][R6.64+0xd1], R131 ;  /* 0x0000d1830600b986 */ /* 0x0001e2000c101124 */
[----:B------:R-:W-:Y:S05]  /*5f80*/  @P5 BRA `(.L_x_251) ;  /* 0x00000000000c5947 */ /* 0x000fea0003800000 */
[----:B--2---:R-:W1:Y:S02]  /*5f90*/  LDG.E.U8 R157, desc[UR36][R8.64+0xd8] ;  /* 0x0000d824089d7981 */ /* 0x004e64000c1e1100 */
[----:B-1----:R-:W-:-:S05]  /*5fa0*/  PRMT R3, R157, 0x8880, RZ ;  /* 0x000088809d037816 */ /* 0x002fca00000000ff */
[----:B------:R-:W-:-:S07]  /*5fb0*/  IMAD R12, R3, R156, RZ ;  /* 0x0000009c030c7224 */ /* 0x000fce00078e02ff */
.L_x_251:
[----:B------:R-:W-:Y:S05]  /*5fc0*/  BSYNC B1 ;  /* 0x0000000000017941 */ /* 0x000fea0003800000 */
.L_x_250:
[----:B-1----:R-:W-:Y:S01]  /*5fd0*/  @!P5 IMAD R3, R132, R155, R12 ;  /* 0x0000009b8403d224 */ /* 0x002fe200078e020c */
[----:B------:R-:W-:Y:S04]  /*5fe0*/  BSSY B1, `(.L_x_252) ;  /* 0x0000006000017945 */ /* 0x000fe80003800000 */
[----:B------:R1:W-:Y:S01]  /*5ff0*/  @!P5 STG.E.U8 desc[UR36][R4.64+0xd8], R3 ;  /* 0x0000d8030400d986 */ /* 0x0003e2000c101124 */
[----:B------:R-:W-:Y:S05]  /*6000*/  @P2 BRA `(.L_x_253) ;  /* 0x00000000000c2947 */ /* 0x000fea0003800000 */
[----:B--2---:R-:W1:Y:S02]  /*6010*/  LDG.E.U8 R157, desc[UR36][R8.64+0xd9] ;  /* 0x0000d924089d7981 */ /* 0x004e64000c1e1100 */
[----:B-1----:R-:W-:-:S05]  /*6020*/  PRMT R3, R157, 0x8880, RZ ;  /* 0x000088809d037816 */ /* 0x002fca00000000ff */
[----:B------:R-:W-:-:S07]  /*6030*/  IMAD R12, R3, R156, RZ ;  /* 0x0000009c030c7224 */ /* 0x000fce00078e02ff */
.L_x_253:
[----:B------:R-:W-:Y:S05]  /*6040*/  BSYNC B1 ;  /* 0x0000000000017941 */ /* 0x000fea0003800000 */
.L_x_252:
        /* <DEDUP_REMOVED lines=11> */
.L_x_255:
[----:B------:R-:W-:Y:S05]  /*6100*/  BSYNC B1 ;  /* 0x0000000000017941 */ /* 0x000fea0003800000 */
.L_x_254:
[----:B-1----:R-:W-:Y:S01]  /*6110*/  @!P4 IMAD R3, R134, R155, R12 ;  /* 0x0000009b8603c224 */ /* 0x002fe200078e020c */
[----:B------:R-:W-:Y:S04]  /*6120*/  BSSY B1, `(.L_x_256) ;  /* 0x0000006000017945 */ /* 0x000fe80003800000 */
[----:B------:R1:W-:Y:S01]  /*6130*/  @!P4 STG.E.U8 desc[UR36][R6.64+0xd8], R3 ;  /* 0x0000d8030600c986 */ /* 0x0003e2000c101124 */
[----:B------:R-:W-:Y:S05]  /*6140*/  @P3 BRA `(.L_x_257) ;  /* 0x00000000000c3947 */ /* 0x000fea0003800000 */
[----:B--2---:R-:W1:Y:S02]  /*6150*/  LDG.E.U8 R157, desc[UR36][R10.64+0xd9] ;  /* 0x0000d9240a9d7981 */ /* 0x004e64000c1e1100 */
[----:B-1----:R-:W-:-:S05]  /*6160*/  PRMT R3, R157, 0x8880, RZ ;  /* 0x000088809d037816 */ /* 0x002fca00000000ff */
[----:B------:R-:W-:-:S07]  /*6170*/  IMAD R12, R3, R156, RZ ;  /* 0x0000009c030c7224 */ /* 0x000fce00078e02ff */
.L_x_257:
[----:B------:R-:W-:Y:S05]  /*6180*/  BSYNC B1 ;  /* 0x0000000000017941 */ /* 0x000fea0003800000 */
.L_x_256:
[----:B------:R-:W-:Y:S01]  /*6190*/  @!P3 IMAD R135, R135, R155, R12 ;  /* 0x0000009b8787b224 */ /* 0x000fe200078e020c */
[----:B------:R-:W-:Y:S04]  /*61a0*/  BSSY B1, `(.L_x_258) ;  /* 0x0000006000017945 */ /* 0x000fe80003800000 */
[----:B------:R0:W-:Y:S01]  /*61b0*/  @!P3 STG.E.U8 desc[UR36][R6.64+0xd9], R135 ;  /* 0x0000d9870600b986 */ /* 0x0001e2000c101124 */
[----:B------:R-:W-:Y:S05]  /*61c0*/  @P5 BRA `(.L_x_259) ;  /* 0x00000000000c5947 */ /* 0x000fea0003800000 */
[----:B--2---:R-:W1:Y:S02]  /*61d0*/  LDG.E.U8 R157, desc[UR36][R8.64+0xe0] ;  /* 0x0000e024089d7981 */ /* 0x004e64000c1e1100 */
[----:B-1----:R-:W-:-:S05]  /*61e0*/  PRMT R3, R157, 0x8880, RZ ;  /* 0x000088809d037816 */ /* 0x002fca00000000ff */
[----:B------:R-:W-:-:S07]  /*61f0*/  IMAD R12, R3, R156, RZ ;  /* 0x0000009c030c7224 */ /* 0x000fce00078e02ff */
.L_x_259:
[----:B------:R-:W-:Y:S05]  /*6200*/  BSYNC B1 ;  /* 0x0000000000017941 */ /* 0x000fea0003800000 */
.L_x_258:
[----:B-1----:R-:W-:Y:S01]  /*6210*/  @!P5 IMAD R3, R136, R155, R12 ;  /* 0x0000009b8803d224 */ /* 0x002fe200078e020c */
[----:B------:R-:W-:Y:S04]  /*6220*/  BSSY B1, `(.L_x_260) ;  /* 0x0000006000017945 */ /* 0x000fe80003800000 */
[----:B------:R1:W-:Y:S01]  /*6230*/  @!P5 STG.E.U8 desc[UR36][R4.64+0xe0], R3 ;  /* 0x0000e0030400d986 */ /* 0x0003e2000c101124 */
[----:B------:R-:W-:Y:S05]  /*6240*/  @P2 BRA `(.L_x_261) ;  /* 0x00000000000c2947 */ /* 0x000fea0003800000 */
[----:B--2---:R-:W1:Y:S02]  /*6250*/  LDG.E.U8 R157, desc[UR36][R8.64+0xe1] ;  /* 0x0000e124089d7981 */ /* 0x004e64000c1e1100 */
[----:B-1----:R-:W-:-:S05]  /*6260*/  PRMT R3, R157, 0x8880, RZ ;  /* 0x000088809d037816 */ /* 0x002fca00000000ff */
[----:B------:R-:W-:-:S07]  /*6270*/  IMAD R12, R3, R156, RZ ;  /* 0x0000009c030c7224 */ /* 0x000fce00078e02ff */
.L_x_261:
[----:B------:R-:W-:Y:S05]  /*6280*/  BSYNC B1 ;  /* 0x0000000000017941 */ /* 0x000fea0003800000 */
.L_x_260:
        /* <DEDUP_REMOVED lines=11> */
.L_x_263:
[----:B------:R-:W-:Y:S05]  /*6340*/  BSYNC B1 ;  /* 0x0000000000017941 */ /* 0x000fea0003800000 */
.L_x_262:
[----:B-1----:R-:W-:Y:S01]  /*6350*/  @!P4 IMAD R3, R138, R155, R12 ;  /* 0x0000009b8a03c224 */ /* 0x002fe200078e020c */
[----:B------:R-:W-:Y:S04]  /*6360*/  BSSY B1, `(.L_x_264) ;  /* 0x0000006000017945 */ /* 0x000fe80003800000 */
[----:B------:R1:W-:Y:S01]  /*6370*/  @!P4 STG.E.U8 desc[UR36][R6.64+0xe0], R3 ;  /* 0x0000e0030600c986 */ /* 0x0003e2000c101124 */
[----:B------:R-:W-:Y:S05]  /*6380*/  @P3 BRA `(.L_x_265) ;  /* 0x00000000000c3947 */ /* 0x000fea0003800000 */
[----:B--2---:R-:W1:Y:S02]  /*6390*/  LDG.E.U8 R157, desc[UR36][R10.64+0xe1] ;  /* 0x0000e1240a9d7981 */ /* 0x004e64000c1e1100 */
[----:B-1----:R-:W-:-:S05]  /*63a0*/  PRMT R3, R157, 0x8880, RZ ;  /* 0x000088809d037816 */ /* 0x002fca00000000ff */
[----:B------:R-:W-:-:S07]  /*63b0*/  IMAD R12, R3, R156, RZ ;  /* 0x0000009c030c7224 */ /* 0x000fce00078e02ff */
.L_x_265:
[----:B------:R-:W-:Y:S05]  /*63c0*/  BSYNC B1 ;  /* 0x0000000000017941 */ /* 0x000fea0003800000 */
.L_x_264:
[----:B------:R-:W-:Y:S01]  /*63d0*/  @!P3 IMAD R139, R139, R155, R12 ;  /* 0x0000009b8b8bb224 */ /* 0x000fe200078e020c */
[----:B------:R-:W-:Y:S04]  /*63e0*/  BSSY B1, `(.L_x_266) ;  /* 0x0000006000017945 */ /* 0x000fe80003800000 */
[----:B------:R0:W-:Y:S01]  /*63f0*/  @!P3 STG.E.U8 desc[UR36][R6.64+0xe1], R139 ;  /* 0x0000e18b0600b986 */ /* 0x0001e2000c101124 */
[----:B------:R-:W-:Y:S05]  /*6400*/  @P5 BRA `(.L_x_267) ;  /* 0x00000000000c5947 */ /* 0x000fea0003800000 */
[----:B--2---:R-:W1:Y:S02]  /*6410*/  LDG.E.U8 R157, desc[UR36][R8.64+0xe8] ;  /* 0x0000e824089d7981 */ /* 0x004e64000c1e1100 */
[----:B-1----:R-:W-:-:S05]  /*6420*/  PRMT R3, R157, 0x8880, RZ ;  /* 0x000088809d037816 */ /* 0x002fca00000000ff */
[----:B------:R-:W-:-:S07]  /*6430*/  IMAD R12, R3, R156, RZ ;  /* 0x0000009c030c7224 */ /* 0x000fce00078e02ff */
.L_x_267:
[----:B------:R-:W-:Y:S05]  /*6440*/  BSYNC B1 ;  /* 0x0000000000017941 */ /* 0x000fea0003800000 */
.L_x_266:
[----:B-1----:R-:W-:Y:S01]  /*6450*/  @!P5 IMAD R3, R140, R155, R12 ;  /* 0x0000009b8c03d224 */ /* 0x002fe200078e020c */
[----:B------:R-:W-:Y:S04]  /*6460*/  BSSY B1, `(.L_x_268) ;  /* 0x0000006000017945 */ /* 0x000fe80003800000 */
[----:B------:R1:W-:Y:S01]  /*6470*/  @!P5 STG.E.U8 desc[UR36][R4.64+0xe8], R3 ;  /* 0x0000e8030400d986 */ /* 0x0003e2000c101124 */
[----:B------:R-:W-:Y:S05]  /*6480*/  @P2 BRA `(.L_x_269) ;  /* 0x00000000000c2947 */ /* 0x000fea0003800000 */
[----:B--2---:R-:W1:Y:S02]  /*6490*/  LDG.E.U8 R157, desc[UR36][R8.64+0xe9] ;  /* 0x0000e924089d7981 */ /* 0x004e64000c1e1100 */
[----:B-1----:R-:W-:-:S05]  /*64a0*/  PRMT R3, R157, 0x8880, RZ ;  /* 0x000088809d037816 */ /* 0x002fca00000000ff */
[----:B------:R-:W-:-:S07]  /*64b0*/  IMAD R12, R3, R156, RZ ;  /* 0x0000009c030c7224 */ /* 0x000fce00078e02ff */
.L_x_269:
[----:B------:R-:W-:Y:S05]  /*64c0*/  BSYNC B1 ;  /* 0x0000000000017941 */ /* 0x000fea0003800000 */
.L_x_268:
        /* <DEDUP_REMOVED lines=11> */
.L_x_271:
[----:B------:R-:W-:Y:S05]  /*6580*/  BSYNC B1 ;  /* 0x0000000000017941 */ /* 0x000fea0003800000 */
.L_x_270:
[----:B-1----:R-:W-:Y:S01]  /*6590*/  @!P4 IMAD R3, R142, R155, R12 ;  /* 0x0000009b8e03c224 */ /* 0x002fe200078e020c */
[----:B------:R-:W-:Y:S04]  /*65a0*/  BSSY B1, `(.L_x_272) ;  /* 0x0000006000017945 */ /* 0x000fe80003800000 */
[----:B------:R1:W-:Y:S01]  /*65b0*/  @!P4 STG.E.U8 desc[UR36][R6.64+0xe8], R3 ;  /* 0x0000e8030600c986 */ /* 0x0003e2000c101124 */
[----:B------:R-:W-:Y:S05]  /*65c0*/  @P3 BRA `(.L_x_273) ;  /* 0x00000000000c3947 */ /* 0x000fea0003800000 */
[----:B--2---:R-:W1:Y:S02]  /*65d0*/  LDG.E.U8 R157, desc[UR36][R10.64+0xe9] ;  /* 0x0000e9240a9d7981 */ /* 0x004e64000c1e1100 */
[----:B-1----:R-:W-:-:S05]  /*65e0*/  PRMT R3, R157, 0x8880, RZ ;  /* 0x000088809d037816 */ /* 0x002fca00000000ff */
[----:B------:R-:W-:-:S07]  /*65f0*/  IMAD R12, R3, R156, RZ ;  /* 0x0000009c030c7224 */ /* 0x000fce00078e02ff */
.L_x_273:
[----:B------:R-:W-:Y:S05]  /*6600*/  BSYNC B1 ;  /* 0x0000000000017941 */ /* 0x000fea0003800000 */
.L_x_272:
[----:B------:R-:W-:Y:S01]  /*6610*/  @!P3 IMAD R143, R143, R155, R12 ;  /* 0x0000009b8f8fb224 */ /* 0x000fe200078e020c */
[----:B------:R-:W-:Y:S04]  /*6620*/  BSSY B1, `(.L_x_274) ;  /* 0x0000006000017945 */ /* 0x000fe80003800000 */
[----:B------:R0:W-:Y:S01]  /*6630*/  @!P3 STG.E.U8 desc[UR36][R6.64+0xe9], R143 ;  /* 0x0000e98f0600b986 */ /* 0x0001e2000c101124 */
[----:B------:R-:W-:Y:S05]  /*6640*/  @P5 BRA `(.L_x_275) ;  /* 0x00000000000c5947 */ /* 0x000fea0003800000 */
[----:B--2---:R-:W1:Y:S02]  /*6650*/  LDG.E.U8 R157, desc[UR36][R8.64+0xf0] ;  /* 0x0000f024089d7981 */ /* 0x004e64000c1e1100 */
[----:B-1----:R-:W-:-:S05]  /*6660*/  PRMT R3, R157, 0x8880, RZ ;  /* 0x000088809d037816 */ /* 0x002fca00000000ff */
[----:B------:R-:W-:-:S07]  /*6670*/  IMAD R12, R3, R156, RZ ;  /* 0x0000009c030c7224 */ /* 0x000fce00078e02ff */
.L_x_275:
[----:B------:R-:W-:Y:S05]  /*6680*/  BSYNC B1 ;  /* 0x0000000000017941 */ /* 0x000fea0003800000 */
.L_x_274:
[----:B-1----:R-:W-:Y:S01]  /*6690*/  @!P5 IMAD R3, R144, R155, R12 ;  /* 0x0000009b9003d224 */ /* 0x002fe200078e020c */
[----:B------:R-:W-:Y:S04]  /*66a0*/  BSSY B1, `(.L_x_276) ;  /* 0x0000006000017945 */ /* 0x000fe80003800000 */
[----:B------:R1:W-:Y:S01]  /*66b0*/  @!P5 STG.E.U8 desc[UR36][R4.64+0xf0], R3 ;  /* 0x0000f0030400d986 */ /* 0x0003e2000c101124 */
[----:B------:R-:W-:Y:S05]  /*66c0*/  @P2 BRA `(.L_x_277) ;  /* 0x00000000000c2947 */ /* 0x000fea0003800000 */
[----:B--2---:R-:W1:Y:S02]  /*66d0*/  LDG.E.U8 R157, desc[UR36][R8.64+0xf1] ;  /* 0x0000f124089d7981 */ /* 0x004e64000c1e1100 */
[----:B-1----:R-:W-:-:S05]  /*66e0*/  PRMT R3, R157, 0x8880, RZ ;  /* 0x000088809d037816 */ /* 0x002fca00000000ff */
[----:B------:R-:W-:-:S07]  /*66f0*/  IMAD R12, R3, R156, RZ ;  /* 0x0000009c030c7224 */ /* 0x000fce00078e02ff */
.L_x_277:
[----:B------:R-:W-:Y:S05]  /*6700*/  BSYNC B1 ;  /* 0x0000000000017941 */ /* 0x000fea0003800000 */
.L_x_276:
[C---:B------:R-:W-:Y:S01]  /*6710*/  ISETP.LT.OR P4, PT, R0.reuse, 0xf1, !P0 ;  /* 0x000000f10000780c */ /* 0x040fe20004781670 */
[----:B------:R-:W-:Y:S01]  /*6720*/  @!P2 IMAD R145, R145, R155, R12 ;  /* 0x0000009b9191a224 */ /* 0x000fe200078e020c */
[----:B------:R-:W-:Y:S01]  /*6730*/  BSSY B1, `(.L_x_278) ;  /* 0x000000a000017945 */ /* 0x000fe20003800000 */
[C---:B------:R-:W-:Y:S02]  /*6740*/  ISETP.LT.OR P3, PT, R0.reuse, 0xf2, !P0 ;  /* 0x000000f20000780c */ /* 0x040fe40004761670 */
        /* <DEDUP_REMOVED lines=8> */
.L_x_279:
[----:B------:R-:W-:Y:S05]  /*67d0*/  BSYNC B1 ;  /* 0x0000000000017941 */ /* 0x000fea0003800000 */
.L_x_278:
[----:B-1----:R-:W-:Y:S01]  /*67e0*/  @!P4 IMAD R3, R146, R155, R12 ;  /* 0x0000009b9203c224 */ /* 0x002fe200078e020c */
[----:B------:R-:W-:Y:S04]  /*67f0*/  BSSY B1, `(.L_x_280) ;  /* 0x0000006000017945 */ /* 0x000fe80003800000 */
[----:B------:R1:W-:Y:S01]  /*6800*/  @!P4 STG.E.U8 desc[UR36][R6.64+0xf0], R3 ;  /* 0x0000f0030600c986 */ /* 0x0003e2000c101124 */
[----:B------:R-:W-:Y:S05]  /*6810*/  @P3 BRA `(.L_x_281) ;  /* 0x00000000000c3947 */ /* 0x000fea0003800000 */
[----:B--2---:R-:W1:Y:S02]  /*6820*/  LDG.E.U8 R157, desc[UR36][R10.64+0xf1] ;  /* 0x0000f1240a9d7981 */ /* 0x004e64000c1e1100 */
[----:B-1----:R-:W-:-:S05]  /*6830*/  PRMT R3, R157, 0x8880, RZ ;  /* 0x000088809d037816 */ /* 0x002fca00000000ff */
[----:B------:R-:W-:-:S07]  /*6840*/  IMAD R12, R3, R156, RZ ;  /* 0x0000009c030c7224 */ /* 0x000fce00078e02ff */
.L_x_281:
[----:B------:R-:W-:Y:S05]  /*6850*/  BSYNC B1 ;  /* 0x0000000000017941 */ /* 0x000fea0003800000 */
.L_x_280:
[----:B------:R-:W-:Y:S01]  /*6860*/  @!P3 IMAD R147, R147, R155, R12 ;  /* 0x0000009b9393b224 */ /* 0x000fe200078e020c */
[----:B------:R-:W-:Y:S04]  /*6870*/  BSSY B1, `(.L_x_282) ;  /* 0x0000006000017945 */ /* 0x000fe80003800000 */
[----:B------:R0:W-:Y:S01]  /*6880*/  @!P3 STG.E.U8 desc[UR36][R6.64+0xf1], R147 ;  /* 0x0000f1930600b986 */ /* 0x0001e2000c101124 */
[----:B------:R-:W-:Y:S05]  /*6890*/  @P2 BRA `(.L_x_283) ;  /* 0x00000000000c2947 */ /* 0x000fea0003800000 */
[----:B--2---:R-:W1:Y:S02]  /*68a0*/  LDG.E.U8 R157, desc[UR36][R8.64+0xf8] ;  /* 0x0000f824089d7981 */ /* 0x004e64000c1e1100 */
[----:B-1----:R-:W-:-:S05]  /*68b0*/  PRMT R3, R157, 0x8880, RZ ;  /* 0x000088809d037816 */ /* 0x002fca00000000ff */
[----:B------:R-:W-:-:S07]  /*68c0*/  IMAD R12, R3, R156, RZ ;  /* 0x0000009c030c7224 */ /* 0x000fce00078e02ff */
.L_x_283:
[----:B------:R-:W-:Y:S05]  /*68d0*/  BSYNC B1 ;  /* 0x0000000000017941 */ /* 0x000fea0003800000 */
.L_x_282:
[----:B-1----:R-:W-:Y:S01]  /*68e0*/  @!P2 IMAD R3, R148, R155, R12 ;  /* 0x0000009b9403a224 */ /* 0x002fe200078e020c */
[----:B------:R-:W-:Y:S04]  /*68f0*/  BSSY B1, `(.L_x_284) ;  /* 0x0000006000017945 */ /* 0x000fe80003800000 */
[----:B------:R1:W-:Y:S01]  /*6900*/  @!P2 STG.E.U8 desc[UR36][R4.64+0xf8], R3 ;  /* 0x0000f8030400a986 */ /* 0x0003e2000c101124 */
[----:B------:R-:W-:Y:S05]  /*6910*/  @P1 BRA `(.L_x_285) ;  /* 0x00000000000c1947 */ /* 0x000fea0003800000 */
[----:B--2---:R-:W1:Y:S02]  /*6920*/  LDG.E.U8 R157, desc[UR36][R8.64+0xf9] ;  /* 0x0000f924089d7981 */ /* 0x004e64000c1e1100 */
[----:B-1----:R-:W-:-:S05]  /*6930*/  PRMT R3, R157, 0x8880, RZ ;  /* 0x000088809d037816 */ /* 0x002fca00000000ff */
[----:B------:R-:W-:-:S07]  /*6940*/  IMAD R12, R3, R156, RZ ;  /* 0x0000009c030c7224 */ /* 0x000fce00078e02ff */
.L_x_285:
[----:B------:R-:W-:Y:S05]  /*6950*/  BSYNC B1 ;  /* 0x0000000000017941 */ /* 0x000fea0003800000 */
.L_x_284:
[----:B------:R-:W-:Y:S01]  /*6960*/  @!P1 IMAD R149, R149, R155, R12 ;  /* 0x0000009b95959224 */ /* 0x000fe200078e020c */
[----:B------:R-:W-:Y:S04]  /*6970*/  BSSY B1, `(.L_x_286) ;  /* 0x0000006000017945 */ /* 0x000fe80003800000 */
[----:B------:R0:W-:Y:S01]  /*6980*/  @!P1 STG.E.U8 desc[UR36][R4.64+0xf9], R149 ;  /* 0x0000f99504009986 */ /* 0x0001e2000c101124 */
[----:B------:R-:W-:Y:S05]  /*6990*/  @P5 BRA `(.L_x_287) ;  /* 0x00000000000c5947 */ /* 0x000fea0003800000 */
[----:B--2---:R-:W1:Y:S02]  /*69a0*/  LDG.E.U8 R157, desc[UR36][R10.64+0xf8] ;  /* 0x0000f8240a9d7981 */ /* 0x004e64000c1e1100 */
[----:B-1----:R-:W-:-:S05]  /*69b0*/  PRMT R3, R157, 0x8880, RZ ;  /* 0x000088809d037816 */ /* 0x002fca00000000ff */
[----:B------:R-:W-:-:S07]  /*69c0*/  IMAD R12, R3, R156, RZ ;  /* 0x0000009c030c7224 */ /* 0x000fce00078e02ff */
.L_x_287:
[----:B------:R-:W-:Y:S05]  /*69d0*/  BSYNC B1 ;  /* 0x0000000000017941 */ /* 0x000fea0003800000 */
.L_x_286:
[----:B-1----:R-:W-:Y:S01]  /*69e0*/  @!P5 IMAD R3, R150, R155, R12 ;  /* 0x0000009b9603d224 */ /* 0x002fe200078e020c */
[----:B------:R-:W-:Y:S01]  /*69f0*/  ISETP.LT.OR P0, PT, R0, 0xfa, !P0 ;  /* 0x000000fa0000780c */ /* 0x000fe20004701670 */
[----:B------:R-:W-:Y:S03]  /*6a00*/  BSSY B1, `(.L_x_288) ;  /* 0x0000006000017945 */ /* 0x000fe60003800000 */
[----:B------:R1:W-:Y:S09]  /*6a10*/  @!P5 STG.E.U8 desc[UR36][R6.64+0xf8], R3 ;  /* 0x0000f8030600d986 */ /* 0x0003f2000c101124 */
[----:B------:R-:W-:Y:S05]  /*6a20*/  @P0 BRA `(.L_x_289) ;  /* 0x00000000000c0947 */ /* 0x000fea0003800000 */
[----:B--2---:R-:W1:Y:S02]  /*6a30*/  LDG.E.U8 R157, desc[UR36][R10.64+0xf9] ;  /* 0x0000f9240a9d7981 */ /* 0x004e64000c1e1100 */
[----:B-1----:R-:W-:-:S05]  /*6a40*/  PRMT R3, R157, 0x8880, RZ ;  /* 0x000088809d037816 */ /* 0x002fca00000000ff */
[----:B------:R-:W-:-:S07]  /*6a50*/  IMAD R12, R3, R156, RZ ;  /* 0x0000009c030c7224 */ /* 0x000fce00078e02ff */
.L_x_289:
[----:B------:R-:W-:Y:S05]  /*6a60*/  BSYNC B1 ;  /* 0x0000000000017941 */ /* 0x000fea0003800000 */
.L_x_288:
[----:B------:R-:W-:Y:S01]  /*6a70*/  IMAD R151, R151, R155, R12 ;  /* 0x0000009b97977224 */ /* 0x000fe200078e020c */
[----:B------:R-:W-:Y:S06]  /*6a80*/  @P0 BRA `(.L_x_290) ;  /* 0x0000001800100947 */ /* 0x000fec0003800000 */
[----:B------:R0:W-:Y:S01]  /*6a90*/  STG.E.U8 desc[UR36][R6.64+0xf9], R151 ;  /* 0x0000f99706007986 */ /* 0x0001e2000c101124 */
[----:B------:R-:W-:Y:S05]  /*6aa0*/  BRA `(.L_x_290) ;  /* 0x0000001800087947 */ /* 0x000fea0003800000 */
.L_x_33:
[C---:B------:R-:W-:Y:S02]  /*6ab0*/  ISETP.GE.AND P1, PT, R162.reuse, 0x1, PT ;  /* 0x00000001a200780c */ /* 0x040fe40003f26270 */
[----:B------:R-:W-:Y:S02]  /*6ac0*/  ISETP.GE.AND P0, PT, R162, 0x9, PT ;  /* 0x00000009a200780c */ /* 0x000fe40003f06270 */
[C---:B------:R-:W-:Y:S02]  /*6ad0*/  ISETP.LT.OR P4, PT, R0.reuse, 0x1, !P1 ;  /* 0x000000010000780c */ /* 0x040fe40004f81670 */
[C---:B------:R-:W-:Y:S02]  /*6ae0*/  ISETP.LT.OR P3, PT, R0.reuse, 0x2, !P1 ;  /* 0x000000020000780c */ /* 0x040fe40004f61670 */
[C---:B------:R-:W-:Y:S02]  /*6af0*/  ISETP.LT.OR P2, PT, R0.reuse, 0x1, !P0 ;  /* 0x000000010000780c */ /* 0x040fe40004741670 */
[----:B------:R-:W-:-:S07]  /*6b00*/  ISETP.LT.OR P5, PT, R0, 0x2, !P0 ;  /* 0x000000020000780c */ /* 0x000fce00047a1670 */
[-C--:B------:R-:W-:Y:S02]  /*6b10*/  @!P4 IMAD R3, R24, R155.reuse, RZ ;  /* 0x0000009b1803c224 */ /* 0x080fe400078e02ff */
[-C--:B------:R-:W-:Y:S02]  /*6b20*/  @!P3 IMAD R25, R25, R155.reuse, RZ ;  /* 0x0000009b1919b224 */ /* 0x080fe400078e02ff */
[-C--:B------:R-:W-:Y:S01]  /*6b30*/  @!P2 IMAD R9, R26, R155.reuse, RZ ;  /* 0x0000009b1a09a224 */ /* 0x080fe200078e02ff */
[----:B------:R0:W-:Y:S01]  /*6b40*/  @!P4 STG.E.U8 desc[UR36][R4.64], R3 ;  /* 0x000000030400c986 */ /* 0x0001e2000c101124 */
[C---:B------:R-:W-:Y:S01]  /*6b50*/  ISETP.LT.OR P4, PT, R0.reuse, 0x9, !P1 ;  /* 0x000000090000780c */ /* 0x040fe20004f81670 */
[----:B------:R-:W-:Y:S02]  /*6b60*/  @!P5 IMAD R27, R27, R155, RZ ;  /* 0x0000009b1b1bd224 */ /* 0x000fe400078e02ff */
[----:B------:R-:W-:Y:S01]  /*6b70*/  @!P3 STG.E.U8 desc[UR36][R4.64+0x1], R25 ;  /* 0x000001190400b986 */ /* 0x000fe2000c101124 */
[----:B------:R-:W-:-:S03]  /*6b80*/  ISETP.LT.OR P3, PT, R0, 0xa, !P1 ;  /* 0x0000000a0000780c */ /* 0x000fc60004f61670 */
[----:B------:R1:W-:Y:S01]  /*6b90*/  @!P2 STG.E.U8 desc[UR36][R6.64], R9 ;  /* 0x000000090600a986 */ /* 0x0003e2000c101124 */
[----:B------:R-:W-:-:S03]  /*6ba0*/  ISETP.LT.OR P2, PT, R0, 0x9, !P0 ;  /* 0x000000090000780c */ /* 0x000fc60004741670 */
[----:B------:R-:W-:Y:S01]  /*6bb0*/  @!P5 STG.E.U8 desc[UR36][R6.64+0x1], R27 ;  /* 0x0000011b0600d986 */ /* 0x000fe2000c101124 */
[----:B------:R-:W-:Y:S01]  /*6bc0*/  ISETP.LT.OR P5, PT, R0, 0xa, !P0 ;  /* 0x0000000a0000780c */ /* 0x000fe200047a1670 */
[----:B------:R-:W-:-:S04]  /*6bd0*/  @!P4 IMAD R11, R28, R155, RZ ;  /* 0x0000009b1c0bc224 */ /* 0x000fc800078e02ff */
[-C--:B------:R-:W-:Y:S01]  /*6be0*/  @!P3 IMAD R29, R29, R155.reuse, RZ ;  /* 0x0000009b1d1db224 */ /* 0x080fe200078e02ff */
[----:B------:R-:W-:Y:S01]  /*6bf0*/  @!P4 STG.E.U8 desc[UR36][R4.64+0x8], R11 ;  /* 0x0000080b0400c986 */ /* 0x000fe2000c101124 */
[----:B------:R-:W-:Y:S02]  /*6c00*/  ISETP.LT.OR P4, PT, R0, 0x11, !P1 ;  /* 0x000000110000780c */ /* 0x000fe40004f81670 */
[-C--:B0-----:R-:W-:Y:S01]  /*6c10*/  @!P2 IMAD R3, R30, R155.reuse, RZ ;  /* 0x0000009b1e03a224 */ /* 0x081fe200078e02ff */
[----:B------:R-:W-:Y:S01]  /*6c20*/  @!P3 STG.E.U8 desc[UR36][R4.64+0x9], R29 ;  /* 0x0000091d0400b986 */ /* 0x000fe2000c101124 */
[C---:B------:R-:W-:Y:S02]  /*6c30*/  ISETP.LT.OR P3, PT, R0.reuse, 0x12, !P1 ;  /* 0x000000120000780c */ /* 0x040fe40004f61670 */
[----:B------:R-:W-:Y:S01]  /*6c40*/  @!P5 IMAD R31, R31, R155, RZ ;  /* 0x0000009b1f1fd224 */ /* 0x000fe200078e02ff */
[----:B------:R0:W-:Y:S01]  /*6c50*/  @!P2 STG.E.U8 desc[UR36][R6.64+0x8], R3 ;  /* 0x000008030600a986 */ /* 0x0001e2000c101124 */
[----:B------:R-:W-:-:S03]  /*6c60*/  ISETP.LT.OR P2, PT, R0, 0x11, !P0 ;  /* 0x000000110000780c */ /* 0x000fc60004741670 */
[----:B------:R-:W-:Y:S01]  /*6c70*/  @!P5 STG.E.U8 desc[UR36][R6.64+0x9], R31 ;  /* 0x0000091f0600d986 */ /* 0x000fe2000c101124 */
[----:B------:R-:W-:Y:S01]  /*6c80*/  ISETP.LT.OR P5, PT, R0, 0x12, !P0 ;  /* 0x000000120000780c */ /* 0x000fe200047a1670 */
[----:B-1----:R-:W-:-:S04]  /*6c90*/  @!P4 IMAD R9, R32, R155, RZ ;  /* 0x0000009b2009c224 */ /* 0x002fc800078e02ff */
        /* <DEDUP_REMOVED lines=301> */
[----:B------:R1:W-:Y:S01]  /*7f70*/  @!P4 STG.E.U8 desc[UR36][R4.64+0xd8], R11 ;  /* 0x0000d80b0400c986 */ /* 0x0003e2000c101124 */
        /* <DEDUP_REMOVED lines=13> */
[-C--:B-1----:R-:W-:Y:S01]  /*8050*/  @!P2 IMAD R11, R138, R155.reuse, RZ ;  /* 0x0000009b8a0ba224 */ /* 0x082fe200078e02ff */
[----:B------:R-:W-:Y:S01]  /*8060*/  @!P3 STG.E.U8 desc[UR36][R4.64+0xe1], R137 ;  /* 0x0000e1890400b986 */ /* 0x000fe2000c101124 */
[C---:B------:R-:W-:Y:S02]  /*8070*/  ISETP.LT.OR P3, PT, R0.reuse, 0xea, !P1 ;  /* 0x000000ea0000780c */ /* 0x040fe40004f61670 */
[----:B------:R-:W-:Y:S01]  /*8080*/  @!P5 IMAD R139, R139, R155, RZ ;  /* 0x0000009b8b8bd224 */ /* 0x000fe200078e02ff */
[----:B------:R1:W-:Y:S01]  /*8090*/  @!P2 STG.E.U8 desc[UR36][R6.64+0xe0], R11 ;  /* 0x0000e00b0600a986 */ /* 0x0003e2000c101124 */
[----:B------:R-:W-:-:S03]  /*80a0*/  ISETP.LT.OR P2, PT, R0, 0xe9, !P0 ;  /* 0x000000e90000780c */ /* 0x000fc60004741670 */
[----:B------:R-:W-:Y:S01]  /*80b0*/  @!P5 STG.E.U8 desc[UR36][R6.64+0xe1], R139 ;  /* 0x0000e18b0600d986 */ /* 0x000fe2000c101124 */
[----:B------:R-:W-:Y:S01]  /*80c0*/  ISETP.LT.OR P5, PT, R0, 0xea, !P0 ;  /* 0x000000ea0000780c */ /* 0x000fe200047a1670 */
[----:B0-----:R-:W-:-:S04]  /*80d0*/  @!P4 IMAD R3, R140, R155, RZ ;  /* 0x0000009b8c03c224 */ /* 0x001fc800078e02ff */
[-C--:B------:R-:W-:Y:S01]  /*80e0*/  @!P3 IMAD R141, R141, R155.reuse, RZ ;  /* 0x0000009b8d8db224 */ /* 0x080fe200078e02ff */
[----:B------:R0:W-:Y:S01]  /*80f0*/  @!P4 STG.E.U8 desc[UR36][R4.64+0xe8], R3 ;  /* 0x0000e8030400c986 */ /* 0x0001e2000c101124 */
[----:B------:R-:W-:Y:S02]  /*8100*/  ISETP.LT.OR P4, PT, R0, 0xf2, !P1 ;  /* 0x000000f20000780c */ /* 0x000fe40004f81670 */
[-C--:B---3--:R-:W-:Y:S01]  /*8110*/  @!P2 IMAD R9, R142, R155.reuse, RZ ;  /* 0x0000009b8e09a224 */ /* 0x088fe200078e02ff */
[----:B------:R-:W-:Y:S01]  /*8120*/  @!P3 STG.E.U8 desc[UR36][R4.64+0xe9], R141 ;  /* 0x0000e98d0400b986 */ /* 0x000fe2000c101124 */
[C---:B------:R-:W-:Y:S02]  /*8130*/  ISETP.LT.OR P3, PT, R0.reuse, 0xf1, !P1 ;  /* 0x000000f10000780c */ /* 0x040fe40004f61670 */
[----:B------:R-:W-:Y:S01]  /*8140*/  @!P5 IMAD R143, R143, R155, RZ ;  /* 0x0000009b8f8fd224 */ /* 0x000fe200078e02ff */
[----:B------:R-:W-:Y:S01]  /*8150*/  @!P2 STG.E.U8 desc[UR36][R6.64+0xe8], R9 ;  /* 0x0000e8090600a986 */ /* 0x000fe2000c101124 */
[----:B------:R-:W-:-:S03]  /*8160*/  ISETP.LT.OR P2, PT, R0, 0xf1, !P0 ;  /* 0x000000f10000780c */ /* 0x000fc60004741670 */
[----:B------:R-:W-:Y:S01]  /*8170*/  @!P5 STG.E.U8 desc[UR36][R6.64+0xe9], R143 ;  /* 0x0000e98f0600d986 */ /* 0x000fe2000c101124 */
[----:B------:R-:W-:Y:S01]  /*8180*/  ISETP.LT.OR P5, PT, R0, 0xf9, !P0 ;  /* 0x000000f90000780c */ /* 0x000fe200047a1670 */
[----:B------:R-:W-:-:S04]  /*8190*/  @!P4 IMAD R145, R145, R155, RZ ;  /* 0x0000009b9191c224 */ /* 0x000fc800078e02ff */
[-C--:B-1----:R-:W-:Y:S01]  /*81a0*/  @!P3 IMAD R11, R144, R155.reuse, RZ ;  /* 0x0000009b900bb224 */ /* 0x082fe200078e02ff */
[----:B------:R-:W-:Y:S01]  /*81b0*/  @!P4 STG.E.U8 desc[UR36][R4.64+0xf1], R145 ;  /* 0x0000f1910400c986 */ /* 0x000fe2000c101124 */
[C---:B------:R-:W-:Y:S02]  /*81c0*/  ISETP.LT.OR P4, PT, R0.reuse, 0xf2, !P0 ;  /* 0x000000f20000780c */ /* 0x040fe40004781670 */
[C---:B------:R-:W-:Y:S01]  /*81d0*/  ISETP.LT.OR P0, PT, R0.reuse, 0xfa, !P0 ;  /* 0x000000fa0000780c */ /* 0x040fe20004701670 */
[----:B------:R1:W-:Y:S01]  /*81e0*/  @!P3 STG.E.U8 desc[UR36][R4.64+0xf0], R11 ;  /* 0x0000f00b0400b986 */ /* 0x0003e2000c101124 */
[----:B------:R-:W-:Y:S01]  /*81f0*/  ISETP.LT.OR P3, PT, R0, 0xf9, !P1 ;  /* 0x000000f90000780c */ /* 0x000fe20004f61670 */
[----:B0-----:R-:W-:Y:S01]  /*8200*/  @!P2 IMAD R3, R146, R155, RZ ;  /* 0x0000009b9203a224 */ /* 0x001fe200078e02ff */
[----:B------:R-:W-:-:S04]  /*8210*/  ISETP.LT.OR P1, PT, R0, 0xfa, !P1 ;  /* 0x000000fa0000780c */ /* 0x000fc80004f21670 */
[----:B------:R0:W-:Y:S03]  /*8220*/  @!P2 STG.E.U8 desc[UR36][R6.64+0xf0], R3 ;  /* 0x0000f0030600a986 */ /* 0x0001e6000c101124 */
[-C--:B------:R-:W-:Y:S02]  /*8230*/  @!P4 IMAD R147, R147, R155.reuse, RZ ;  /* 0x0000009b9393c224 */ /* 0x080fe400078e02ff */
[-C--:B-1----:R-:W-:Y:S02]  /*8240*/  @!P5 IMAD R11, R150, R155.reuse, RZ ;  /* 0x0000009b960bd224 */ /* 0x082fe400078e02ff */
[-C--:B------:R-:W-:Y:S01]  /*8250*/  @!P3 IMAD R9, R148, R155.reuse, RZ ;  /* 0x0000009b9409b224 */ /* 0x080fe200078e02ff */
[----:B------:R0:W-:Y:S01]  /*8260*/  @!P4 STG.E.U8 desc[UR36][R6.64+0xf1], R147 ;  /* 0x0000f1930600c986 */ /* 0x0001e2000c101124 */
[-C--:B------:R-:W-:Y:S02]  /*8270*/  @!P1 IMAD R149, R149, R155.reuse, RZ ;  /* 0x0000009b95959224 */ /* 0x080fe400078e02ff */
[----:B------:R-:W-:Y:S01]  /*8280*/  @!P0 IMAD R151, R151, R155, RZ ;  /* 0x0000009b97978224 */ /* 0x000fe200078e02ff */
[----:B------:R0:W-:Y:S04]  /*8290*/  @!P3 STG.E.U8 desc[UR36][R4.64+0xf8], R9 ;  /* 0x0000f8090400b986 */ /* 0x0001e8000c101124 */
[----:B------:R0:W-:Y:S04]  /*82a0*/  @!P1 STG.E.U8 desc[UR36][R4.64+0xf9], R149 ;  /* 0x0000f99504009986 */ /* 0x0001e8000c101124 */
[----:B------:R0:W-:Y:S04]  /*82b0*/  @!P5 STG.E.U8 desc[UR36][R6.64+0xf8], R11 ;  /* 0x0000f80b0600d986 */ /* 0x0001e8000c101124 */
[----:B------:R0:W-:Y:S02]  /*82c0*/  @!P0 STG.E.U8 desc[UR36][R6.64+0xf9], R151 ;  /* 0x0000f99706008986 */ /* 0x0001e4000c101124 */
.L_x_290:
[----:B------:R-:W-:Y:S05]  /*82d0*/  BSYNC B0 ;  /* 0x0000000000007941 */ /* 0x000fea0003800000 */
.L_x_32:
[----:B------:R-:W-:Y:S01]  /*82e0*/  ULDC UR4, c[0x0][0xc] ;  /* 0x0000030000047ab9 */ /* 0x000fe20000000800 */
[----:B------:R-:W-:Y:S01]  /*82f0*/  ULDC UR5, c[0x0][0x10] ;  /* 0x0000040000057ab9 */ /* 0x000fe20000000800 */
[----:B01----:R-:W0:Y:S01]  /*8300*/  LDC R3, c[0x0][0x14] ;  /* 0x00000500ff037b82 */ /* 0x003e220000000800 */
[----:B------:R-:W-:Y:S01]  /*8310*/  UIMAD.WIDE.U32 UR4, UR4, UR5, URZ ;  /* 0x00000005040472a5 */ /* 0x000fe2000f8e003f */
[----:B------:R-:W-:Y:S01]  /*8320*/  PRMT R0, RZ, 0x7610, R0 ;  /* 0x00007610ff007816 */ /* 0x000fe20000000000 */
[----:B------:R-:W-:Y:S02]  /*8330*/  IMAD.MOV.U32 R153, RZ, RZ, -0x1 ;  /* 0xffffffffff997424 */ /* 0x000fe400078e00ff */
[----:B------:R-:W-:Y:S02]  /*8340*/  IMAD.MOV.U32 R22, RZ, RZ, -0x1 ;  /* 0xffffffffff167424 */ /* 0x000fe400078e00ff */
[----:B0-----:R-:W-:-:S04]  /*8350*/  IMAD.WIDE.U32 R16, R3, UR4, R16 ;  /* 0x0000000403107c25 */ /* 0x001fc8000f8e0010 */
[----:B------:R-:W-:Y:S01]  /*8360*/  IMAD R3, R3, UR5, RZ ;  /* 0x0000000503037c24 */ /* 0x000fe2000f8e02ff */
[----:B------:R-:W-:Y:S02]  /*8370*/  ULDC.64 UR4, c[0x0][0x650] ;  /* 0x0001940000047ab9 */ /* 0x000fe40000000a00 */
[----:B------:R-:W-:Y:S01]  /*8380*/  ISETP.GE.U32.AND P0, PT, R16, UR4, PT ;  /* 0x0000000410007c0c */ /* 0x000fe2000bf06070 */
[----:B------:R-:W-:-:S05]  /*8390*/  IMAD.IADD R17, R17, 0x1, R3 ;  /* 0x0000000111117824 */ /* 0x000fca00078e0203 */
[----:B------:R-:W-:-:S13]  /*83a0*/  ISETP.GE.U32.AND.EX P0, PT, R17, UR5, PT, P0 ;  /* 0x0000000511007c0c */ /* 0x000fda000bf06100 */
[----:B------:R-:W-:Y:S05]  /*83b0*/  @P0 BRA `(.L_x_291) ;  /* 0x0000000400640947 */ /* 0x000fea0003800000 */
[----:B------:R-:W0:Y:S01]  /*83c0*/  S2R R12, SR_CTAID.X ;  /* 0x00000000000c7919 */ /* 0x000e220000002500 */
[----:B------:R-:W1:Y:S01]  /*83d0*/  LDC.64 R10, c[0x0][0x628] ;  /* 0x00018a00ff0a7b82 */ /* 0x000e620000000a00 */
[----:B------:R-:W-:Y:S01]  /*83e0*/  ULDC UR4, c[0x0][0x150] ;  /* 0x0000540000047ab9 */ /* 0x000fe20000000800 */
[----:B------:R-:W-:Y:S01]  /*83f0*/  IMAD.MOV.U32 R8, RZ, RZ, R16 ;  /* 0x000000ffff087224 */ /* 0x000fe200078e0010 */
[----:B------:R-:W0:Y:S01]  /*8400*/  S2R R24, SR_CTAID.Y ;  /* 0x0000000000187919 */ /* 0x000e220000002600 */
[----:B------:R-:W-:-:S04]  /*8410*/  IMAD.MOV.U32 R9, RZ, RZ, R17 ;  /* 0x000000ffff097224 */ /* 0x000fc800078e0011 */
[----:B------:R-:W2:Y:S08]  /*8420*/  LDC R21, c[0x0][0x144] ;  /* 0x00005100ff157b82 */ /* 0x000eb00000000800 */
[----:B------:R-:W2:Y:S08]  /*8430*/  LDC R0, c[0x0][0x630] ;  /* 0x00018c00ff007b82 */ /* 0x000eb00000000800 */
[----:B------:R-:W2:Y:S01]  /*8440*/  LDC.64 R14, c[0x0][0x620] ;  /* 0x00018800ff0e7b82 */ /* 0x000ea20000000a00 */
[----:B-1----:R-:W-:-:S04]  /*8450*/  ISETP.NE.U32.AND P0, PT, R10, RZ, PT ;  /* 0x000000ff0a00720c */ /* 0x002fc80003f05070 */
[----:B------:R-:W-:Y:S02]  /*8460*/  ISETP.NE.AND.EX P0, PT, R11, RZ, PT, P0 ;  /* 0x000000ff0b00720c */ /* 0x000fe40003f05300 */
[----:B0-----:R-:W-:-:S05]  /*8470*/  I2FP.F32.U32 R3, R12 ;  /* 0x0000000c00037245 */ /* 0x001fca0000201000 */
[----:B------:R-:W-:-:S04]  /*8480*/  FMUL R3, R3, UR4 ;  /* 0x0000000403037c20 */ /* 0x000fc80008400000 */
[----:B------:R0:W1:Y:S02]  /*8490*/  F2I.U32.TRUNC.NTZ R20, R3 ;  /* 0x0000000300147305 */ /* 0x000064000020f000 */
[----:B------:R-:W-:Y:S05]  /*84a0*/  @!P0 BRA `(.L_x_292) ;  /* 0x0000000000288947 */ /* 0x000fea0003800000 */
[----:B0-----:R-:W0:Y:S02]  /*84b0*/  LDC R3, c[0x0][0x634] ;  /* 0x00018d00ff037b82 */ /* 0x001e240000000800 */
[----:B0-----:R-:W-:-:S05]  /*84c0*/  IADD3 R3, P0, R16, R3, RZ ;  /* 0x0000000310037210 */ /* 0x001fca0007f1e0ff */
[----:B------:R-:W-:-:S04]  /*84d0*/  IMAD.X R13, RZ, RZ, R17, P0 ;  /* 0x000000ffff0d7224 */ /* 0x000fc800000e0611 */
[----:B---3--:R-:W-:-:S04]  /*84e0*/  IMAD.WIDE.U32 R4, R13, R10, RZ ;  /* 0x0000000a0d047225 */ /* 0x008fc800078e00ff */
[----:B----4-:R-:W-:-:S04]  /*84f0*/  IMAD.WIDE.U32 R6, P0, R3, R11, R4 ;  /* 0x0000000b03067225 */ /* 0x010fc80007800004 */
[----:B------:R-:W-:-:S04]  /*8500*/  IMAD.WIDE.U32 R4, R3, R10, RZ ;  /* 0x0000000a03047225 */ /* 0x000fc800078e00ff */
[----:B------:R-:W-:Y:S01]  /*8510*/  IMAD.X R9, RZ, RZ, RZ, P0 ;  /* 0x000000ffff097224 */ /* 0x000fe200000e06ff */
[----:B------:R-:W-:Y:S01]  /*8520*/  IADD3 RZ, P0, R5, R6, RZ ;  /* 0x0000000605ff7210 */ /* 0x000fe20007f1e0ff */
[----:B------:R-:W-:-:S04]  /*8530*/  IMAD.MOV.U32 R8, RZ, RZ, R7 ;  /* 0x000000ffff087224 */ /* 0x000fc800078e0007 */
[----:B------:R-:W-:-:S08]  /*8540*/  IMAD.WIDE.U32.X R8, R13, R11, R8, P0 ;  /* 0x0000000b0d087225 */ /* 0x000fd000000e0408 */
.L_x_292:
[----:B------:R-:W3:Y:S01]  /*8550*/  LDC.64 R28, c[0x0][0x640] ;  /* 0x00019000ff1c7b82 */ /* 0x000ee20000000a00 */
[-CC-:B--2---:R-:W-:Y:S01]  /*8560*/  SHF.R.U64 R22, R8, R0.reuse, R9.reuse ;  /* 0x0000000008167219 */ /* 0x184fe20000001209 */
[----:B-1----:R-:W-:Y:S01]  /*8570*/  IMAD.MOV R20, RZ, RZ, -R20 ;  /* 0x000000ffff147224 */ /* 0x002fe200078e0a14 */
[----:B------:R-:W-:Y:S01]  /*8580*/  SHF.R.U32.HI R0, RZ, R0, R9 ;  /* 0x00000000ff007219 */ /* 0x000fe20000011609 */
[----:B------:R-:W-:Y:S01]  /*8590*/  ULDC UR4, c[0x0][0x154] ;  /* 0x0000550000047ab9 */ /* 0x000fe20000000800 */
[----:B0-----:R-:W-:Y:S01]  /*85a0*/  IADD3 R3, P0, RZ, -R22, RZ ;  /* 0x80000016ff037210 */ /* 0x001fe20007f1e0ff */
[----:B------:R-:W-:Y:S02]  /*85b0*/  IMAD R21, R21, R20, R12 ;  /* 0x0000001415157224 */ /* 0x000fe400078e020c */
[----:B----4-:R-:W0:Y:S01]  /*85c0*/  LDC R6, c[0x0][0x618] ;  /* 0x00018600ff067b82 */ /* 0x010e220000000800 */
[----:B------:R-:W-:Y:S02]  /*85d0*/  IMAD.MOV.U32 R7, RZ, RZ, 0x1 ;  /* 0x00000001ff077424 */ /* 0x000fe400078e00ff */
[----:B---3--:R-:W-:-:S04]  /*85e0*/  IMAD.X R5, RZ, RZ, ~R0, P0 ;  /* 0x000000ffff057224 */ /* 0x008fc800000e0e00 */
[-C--:B------:R-:W-:Y:S01]  /*85f0*/  IMAD R0, R5, R14.reuse, RZ ;  /* 0x0000000e05007224 */ /* 0x080fe200078e02ff */
[----:B------:R-:W1:Y:S01]  /*8600*/  LDC R8, c[0x0][0x608] ;  /* 0x00018200ff087b82 */ /* 0x000e620000000800 */
[----:B------:R-:W-:-:S04]  /*8610*/  IMAD.WIDE.U32 R4, R3, R14, R16 ;  /* 0x0000000e03047225 */ /* 0x000fc800078e0010 */
[----:B------:R-:W-:Y:S01]  /*8620*/  IMAD R3, R3, R15, R0 ;  /* 0x0000000f03037224 */ /* 0x000fe200078e0200 */
[----:B------:R-:W-:Y:S02]  /*8630*/  I2FP.F32.U32 R0, R24 ;  /* 0x0000001800007245 */ /* 0x000fe40000201000 */
[----:B------:R-:W2:Y:S01]  /*8640*/  LDC R26, c[0x0][0x658] ;  /* 0x00019600ff1a7b82 */ /* 0x000ea20000000800 */
[----:B------:R-:W-:Y:S01]  /*8650*/  IMAD.IADD R3, R5, 0x1, R3 ;  /* 0x0000000105037824 */ /* 0x000fe200078e0203 */
[----:B------:R-:W-:Y:S01]  /*8660*/  ISETP.NE.U32.AND P0, PT, R28, RZ, PT ;  /* 0x000000ff1c00720c */ /* 0x000fe20003f05070 */
[----:B------:R-:W-:Y:S01]  /*8670*/  FMUL R0, R0, UR4 ;  /* 0x0000000400007c20 */ /* 0x000fe20008400000 */
[----:B------:R-:W-:Y:S02]  /*8680*/  IMAD.MOV.U32 R5, RZ, RZ, -0x1 ;  /* 0xffffffffff057424 */ /* 0x000fe400078e00ff */
[----:B------:R-:W-:Y:S01]  /*8690*/  ISETP.NE.AND.EX P0, PT, R29, RZ, PT, P0 ;  /* 0x000000ff1d00720c */ /* 0x000fe20003f05300 */
[----:B------:R3:W4:Y:S01]  /*86a0*/  F2I.U32.TRUNC.NTZ R13, R0 ;  /* 0x00000000000d7305 */ /* 0x000722000020f000 */
[----:B------:R-:W3:Y:S01]  /*86b0*/  LDC R15, c[0x0][0x148] ;  /* 0x00005200ff0f7b82 */ /* 0x000ee20000000800 */
[----:B0-----:R-:W-:-:S02]  /*86c0*/  SHF.R.U64 R12, R4, R6, R3 ;  /* 0x00000006040c7219 */ /* 0x001fc40000001203 */
[----:B------:R-:W-:-:S05]  /*86d0*/  SHF.R.U32.HI R3, RZ, R6, R3 ;  /* 0x00000006ff037219 */ /* 0x000fca0000011603 */
[----:B------:R-:W0:Y:S01]  /*86e0*/  LDC R20, c[0x0][0x600] ;  /* 0x00018000ff147b82 */ /* 0x000e220000000800 */
[-CC-:B-1----:R-:W-:Y:S02]  /*86f0*/  SHF.R.U64 R10, R12, R8.reuse, R3.reuse ;  /* 0x000000080c0a7219 */ /* 0x182fe40000001203 */
[----:B------:R-:W-:-:S05]  /*8700*/  SHF.R.U32.HI R3, RZ, R8, R3 ;  /* 0x00000008ff037219 */ /* 0x000fca0000011603 */
[----:B------:R-:W1:Y:S01]  /*8710*/  LDC R27, c[0x0][0x648] ;  /* 0x00019200ff1b7b82 */ /* 0x000e620000000800 */
[-C--:B--2---:R-:W-:Y:S02]  /*8720*/  SHF.L.U32 R4, R5, R26.reuse, RZ ;  /* 0x0000001a05047219 */ /* 0x084fe400000006ff */
[--C-:B------:R-:W-:Y:S02]  /*8730*/  SHF.R.U64 R14, R10, R26, R3.reuse ;  /* 0x0000001a0a0e7219 */ /* 0x100fe40000001203 */
[----:B------:R-:W-:Y:S02]  /*8740*/  LOP3.LUT R25, RZ, R4, RZ, 0x33, !PT ;  /* 0x00000004ff197212 */ /* 0x000fe400078e33ff */
[-C--:B------:R-:W-:Y:S01]  /*8750*/  SHF.R.U32.HI R5, RZ, R26.reuse, R3 ;  /* 0x0000001aff057219 */ /* 0x080fe20000011603 */
[----:B------:R-:W2:Y:S01]  /*8760*/  LDC R30, c[0x0][0x638] ;  /* 0x00018e00ff1e7b82 */ /* 0x000ea20000000800 */
[----:B------:R-:W-:Y:S01]  /*8770*/  SHF.L.U32 R154, R7, R26, RZ ;  /* 0x0000001a079a7219 */ /* 0x000fe200000006ff */
[----:B------:R-:W-:-:S06]  /*8780*/  IMAD.MOV.U32 R4, RZ, RZ, R14 ;  /* 0x000000ffff047224 */ /* 0x000fcc00078e000e */
[----:B------:R-:W0:Y:S01]  /*8790*/  LDC R31, c[0x0][0x610] ;  /* 0x00018400ff1f7b82 */ /* 0x000e220000000800 */
[----:B----4-:R-:W-:Y:S05]  /*87a0*/  @!P0 BRA `(.L_x_293) ;  /* 0x0000000000288947 */ /* 0x010fea0003800000 */
        /* <DEDUP_REMOVED lines=10> */
.L_x_293:
[----:B------:R-:W-:Y:S01]  /*8850*/  ISETP.NE.AND P0, PT, R2, 0x1, PT ;  /* 0x000000010200780c */ /* 0x000fe20003f05270 */
[----:B0-----:R-:W-:Y:S01]  /*8860*/  VIADD R7, R20, 0xffffffff ;  /* 0xffffffff14077836 */ /* 0x001fe20000000000 */
[----:B-1-3--:R-:W-:Y:S01]  /*8870*/  SHF.R.U64 R0, R4, R27, R5 ;  /* 0x0000001b04007219 */ /* 0x00afe20000001205 */
[----:B------:R-:W-:Y:S01]  /*8880*/  IMAD.MOV R13, RZ, RZ, -R13 ;  /* 0x000000ffff0d7224 */ /* 0x000fe200078e0a0d */
[----:B------:R-:W-:Y:S01]  /*8890*/  LOP3.LUT R5, R10, R25, RZ, 0xc0, !PT ;  /* 0x000000190a057212 */ /* 0x000fe200078ec0ff */
[----:B------:R-:W-:Y:S02]  /*88a0*/  IMAD.MOV.U32 R4, RZ, RZ, 0x1 ;  /* 0x00000001ff047424 */ /* 0x000fe400078e00ff */
[----:B------:R-:W-:Y:S02]  /*88b0*/  IMAD.MOV R3, RZ, RZ, -R0 ;  /* 0x000000ffff037224 */ /* 0x000fe400078e0a00 */
[----:B------:R-:W-:Y:S01]  /*88c0*/  IMAD R154, R154, R0, R5 ;  /* 0x000000009a9a7224 */ /* 0x000fe200078e0205 */
[----:B------:R-:W-:Y:S01]  /*88d0*/  LOP3.LUT R5, R12, R7, RZ, 0xc0, !PT ;  /* 0x000000070c057212 */ /* 0x000fe200078ec0ff */
[----:B--2---:R-:W-:-:S02]  /*88e0*/  IMAD R0, R3, R30, R14 ;  /* 0x0000001e03007224 */ /* 0x004fc400078e020e */
[----:B------:R-:W-:Y:S02]  /*88f0*/  @P0 IMAD R21, R15, R13, R24 ;  /* 0x0000000d0f150224 */ /* 0x000fe400078e0218 */
[----:B------:R-:W-:Y:S01]  /*8900*/  IMAD R3, R0, R20, R5 ;  /* 0x0000001400037224 */ /* 0x000fe200078e0205 */
[----:B------:R-:W-:Y:S01]  /*8910*/  PRMT R0, R4, 0x7610, R0 ;  /* 0x0000761004007816 */ /* 0x000fe20000000000 */
[----:B------:R-:W-:-:S05]  /*8920*/  IMAD R154, R154, R31, R21 ;  /* 0x0000001f9a9a7224 */ /* 0x000fca00078e0215 */
[----:B------:R-:W-:Y:S02]  /*8930*/  SEL R153, R3, R154, !P0 ;  /* 0x0000009a03997207 */ /* 0x000fe40004000000 */
[----:B------:R-:W-:-:S07]  /*8940*/  SEL R154, R154, R3, !P0 ;  /* 0x000000039a9a7207 */ /* 0x000fce0004000000 */
.L_x_291:
[----:B------:R-:W-:-:S13]  /*8950*/  LOP3.LUT P0, RZ, R0, 0xff, RZ, 0xc0, !PT ;  /* 0x000000ff00ff7812 */ /* 0x000fda000780c0ff */
[----:B------:R-:W-:Y:S05]  /*8960*/  @P0 BRA `(.L_x_294) ;  /* 0xffffff8800200947 */ /* 0x000fea000383ffff */
[----:B------:R-:W-:Y:S05]  /*8970*/  EXIT ;  /* 0x000000000000794d */ /* 0x000fea0003800000 */
.L_x_7:
[----:B0-----:R-:W-:Y:S01]  /*8980*/  ULDC.64 UR4, c[0x0][0x650] ;  /* 0x0001940000047ab9 */ /* 0x001fe20000000a00 */
        /* <DEDUP_REMOVED lines=25> */
.L_x_296:
[----:B------:R-:W0:Y:S01]  /*8b20*/  LDC.64 R28, c[0x0][0x640] ;  /* 0x00019000ff1c7b82 */ /* 0x000e220000000a00 */
[-CC-:B------:R-:W-:Y:S01]  /*8b30*/  SHF.R.U64 R22, R12, R6.reuse, R13.reuse ;  /* 0x000000060c167219 */ /* 0x180fe2000000120d */
[----:B------:R-:W-:Y:S01]  /*8b40*/  IMAD.MOV.U32 R30, RZ, RZ, 0x1 ;  /* 0x00000001ff1e7424 */ /* 0x000fe200078e00ff */
[----:B------:R-:W-:Y:S02]  /*8b50*/  SHF.R.U32.HI R6, RZ, R6, R13 ;  /* 0x00000006ff067219 */ /* 0x000fe4000001160d */
        /* <DEDUP_REMOVED lines=8> */
[----:B------:R-:W-:Y:S01]  /*8be0*/  IMAD.IADD R9, R9, 0x1, R11 ;  /* 0x0000000109097824 */ /* 0x000fe200078e020b */
[----:B0-----:R-:W-:-:S04]  /*8bf0*/  ISETP.NE.U32.AND P0, PT, R28, RZ, PT ;  /* 0x000000ff1c00720c */ /* 0x001fc80003f05070 */
[----:B------:R-:W-:Y:S02]  /*8c00*/  ISETP.NE.AND.EX P0, PT, R29, RZ, PT, P0 ;  /* 0x000000ff1d00720c */ /* 0x000fe40003f05300 */
[----:B------:R-:W0:Y:S01]  /*8c10*/  LDC R20, c[0x0][0x600] ;  /* 0x00018000ff147b82 */ /* 0x000e220000000800 */
[-CC-:B-1----:R-:W-:Y:S01]  /*8c20*/  SHF.R.U64 R14, R8, R10.reuse, R9.reuse ;  /* 0x0000000a080e7219 */ /* 0x182fe20000001209 */
[----:B------:R-:W-:Y:S01]  /*8c30*/  IMAD.MOV.U32 R8, RZ, RZ, -0x1 ;  /* 0xffffffffff087424 */ /* 0x000fe200078e00ff */
[----:B------:R-:W-:-:S05]  /*8c40*/  SHF.R.U32.HI R9, RZ, R10, R9 ;  /* 0x0000000aff097219 */ /* 0x000fca0000011609 */
[----:B------:R-:W1:Y:S01]  /*8c50*/  LDC R26, c[0x0][0x648] ;  /* 0x00019200ff1a7b82 */ /* 0x000e620000000800 */
[-CC-:B--2---:R-:W-:Y:S02]  /*8c60*/  SHF.R.U64 R21, R14, R12.reuse, R9.reuse ;  /* 0x0000000c0e157219 */ /* 0x184fe40000001209 */
[----:B------:R-:W-:-:S05]  /*8c70*/  SHF.R.U32.HI R6, RZ, R12, R9 ;  /* 0x0000000cff067219 */ /* 0x000fca0000011609 */
[----:B------:R-:W2:Y:S01]  /*8c80*/  LDC R27, c[0x0][0x638] ;  /* 0x00018e00ff1b7b82 */ /* 0x000ea20000000800 */
[-C--:B---3--:R-:W-:Y:S02]  /*8c90*/  SHF.L.U32 R8, R8, R25.reuse, RZ ;  /* 0x0000001908087219 */ /* 0x088fe400000006ff */
[-CC-:B------:R-:W-:Y:S02]  /*8ca0*/  SHF.R.U64 R23, R21, R25.reuse, R6.reuse ;  /* 0x0000001915177219 */ /* 0x180fe40000001206 */
[----:B------:R-:W-:Y:S02]  /*8cb0*/  LOP3.LUT R32, RZ, R8, RZ, 0x33, !PT ;  /* 0x00000008ff207212 */ /* 0x000fe400078e33ff */
[----:B------:R-:W-:Y:S01]  /*8cc0*/  SHF.R.U32.HI R9, RZ, R25, R6 ;  /* 0x00000019ff097219 */ /* 0x000fe20000011606 */
[----:B------:R-:W3:Y:S01]  /*8cd0*/  LDC R31, c[0x0][0x610] ;  /* 0x00018400ff1f7b82 */ /* 0x000ee20000000800 */
[----:B------:R-:W-:Y:S01]  /*8ce0*/  IMAD.MOV.U32 R8, RZ, RZ, R23 ;  /* 0x000000ffff087224 */ /* 0x000fe200078e0017 */
[----:B------:R-:W-:Y:S06]  /*8cf0*/  @!P0 BRA `(.L_x_297) ;  /* 0x0000000000288947 */ /* 0x000fec0003800000 */
        /* <DEDUP_REMOVED lines=10> */
.L_x_297:
[----:B------:R-:W-:Y:S02]  /*8da0*/  ISETP.NE.AND P0, PT, R2, 0x1, PT ;  /* 0x000000010200780c */ /* 0x000fe40003f05270 */
[----:B-1----:R-:W-:Y:S01]  /*8db0*/  SHF.R.U64 R6, R8, R26, R9 ;  /* 0x0000001a08067219 */ /* 0x002fe20000001209 */
[----:B0-----:R-:W-:Y:S01]  /*8dc0*/  VIADD R9, R20, 0xffffffff ;  /* 0xffffffff14097836 */ /* 0x001fe20000000000 */
[----:B------:R-:W-:Y:S02]  /*8dd0*/  SHF.L.U32 R30, R30, R25, RZ ;  /* 0x000000191e1e7219 */ /* 0x000fe400000006ff */
[----:B------:R-:W-:Y:S01]  /*8de0*/  LOP3.LUT R5, R21, R32, RZ, 0xc0, !PT ;  /* 0x0000002015057212 */ /* 0x000fe200078ec0ff */
[----:B------:R-:W-:-:S04]  /*8df0*/  IMAD.MOV R8, RZ, RZ, -R6 ;  /* 0x000000ffff087224 */ /* 0x000fc800078e0a06 */
[----:B------:R-:W-:Y:S01]  /*8e00*/  IMAD R6, R30, R6, R5 ;  /* 0x000000061e067224 */ /* 0x000fe200078e0205 */
[----:B------:R-:W-:Y:S01]  /*8e10*/  LOP3.LUT R5, R14, R9, RZ, 0xc0, !PT ;  /* 0x000000090e057212 */ /* 0x000fe200078ec0ff */
[----:B------:R-:W-:Y:S02]  /*8e20*/  @P0 IMAD R3, R7, R24, R4 ;  /* 0x0000001807030224 */ /* 0x000fe400078e0204 */
[----:B--2---:R-:W-:Y:S02]  /*8e30*/  IMAD R4, R8, R27, R23 ;  /* 0x0000001b08047224 */ /* 0x004fe400078e0217 */
[----:B---3--:R-:W-:Y:S02]  /*8e40*/  IMAD R3, R6, R31, R3 ;  /* 0x0000001f06037224 */ /* 0x008fe400078e0203 */
[----:B------:R-:W-:Y:S02]  /*8e50*/  IMAD R4, R4, R20, R5 ;  /* 0x0000001404047224 */ /* 0x000fe400078e0205 */
[----:B------:R-:W-:-:S02]  /*8e60*/  IMAD.MOV.U32 R8, RZ, RZ, 0x1 ;  /* 0x00000001ff087424 */ /* 0x000fc400078e00ff */
[----:B------:R-:W-:Y:S01]  /*8e70*/  IMAD.MOV.U32 R6, RZ, RZ, R22 ;  /* 0x000000ffff067224 */ /* 0x000fe200078e0016 */
[----:B------:R-:W-:Y:S02]  /*8e80*/  SEL R21, R4, R3, !P0 ;  /* 0x0000000304157207 */ /* 0x000fe40004000000 */
[----:B------:R-:W-:-:S07]  /*8e90*/  SEL R20, R3, R4, !P0 ;  /* 0x0000000403147207 */ /* 0x000fce0004000000 */
.L_x_295:
[----:B------:R-:W-:-:S08]  /*8ea0*/  NOP ;  /* 0x0000000000007918 */ /* 0x000fd00000000000 */
[----:B------:R-:W0:-:S00]  /*8eb0*/  USETMAXREG.DEALLOC.CTAPOOL 0x28 ;  /* 0x00000028000079c8 */ /* 0x000e0000080e0500 */
[----:B0-----:R-:W-:-:S13]  /*8ec0*/  ISETP.NE.AND P0, PT, R0, RZ, PT ;  /* 0x000000ff0000720c */ /* 0x001fda0003f05270 */
[----:B------:R-:W-:Y:S05]  /*8ed0*/  @P0 EXIT ;  /* 0x000000000000094d */ /* 0x000fea0003800000 */
[----:B------:R-:W-:Y:S01]  /*8ee0*/  LOP3.LUT P0, RZ, R8, 0xff, RZ, 0xc0, !PT ;  /* 0x000000ff08ff7812 */ /* 0x000fe2000780c0ff */
[----:B------:R-:W-:Y:S02]  /*8ef0*/  IMAD.MOV.U32 R0, RZ, RZ, 0x1 ;  /* 0x00000001ff007424 */ /* 0x000fe400078e00ff */
[----:B------:R-:W-:-:S10]  /*8f00*/  IMAD.MOV.U32 R3, RZ, RZ, RZ ;  /* 0x000000ffff037224 */ /* 0x000fd400078e00ff */
[----:B------:R-:W-:Y:S05]  /*8f10*/  @!P0 BRA `(.L_x_298) ;  /* 0x0000000c004c8947 */ /* 0x000fea0003800000 */
[----:B------:R-:W0:Y:S01]  /*8f20*/  LDC R0, c[0x0][0x28c] ;  /* 0x0000a300ff007b82 */ /* 0x000e220000000800 */
[----:B------:R-:W1:Y:S01]  /*8f30*/  S2R R10, SR_CgaCtaId ;  /* 0x00000000000a7919 */ /* 0x000e620000008800 */
[----:B------:R-:W-:Y:S01]  /*8f40*/  ULDC UR5, c[0x0][0x658] ;  /* 0x0001960000057ab9 */ /* 0x000fe20000000800 */
[----:B------:R-:W-:Y:S01]  /*8f50*/  UMOV UR7, 0xffffffff ;  /* 0xffffffff00077882 */ /* 0x000fe20000000000 */
[----:B------:R-:W-:Y:S01]  /*8f60*/  ULDC UR6, c[0x0][0xc] ;  /* 0x0000030000067ab9 */ /* 0x000fe20000000800 */
[----:B------:R-:W-:Y:S01]  /*8f70*/  USHF.L.U32 UR8, UR7, UR5, URZ ;  /* 0x0000000507087299 */ /* 0x000fe2000800063f */
[----:B------:R-:W-:Y:S01]  /*8f80*/  BSSY B0, `(.L_x_298) ;  /* 0x00000cc000007945 */ /* 0x000fe20003800000 */
[----:B------:R-:W-:Y:S01]  /*8f90*/  UMOV UR9, 0x1 ;  /* 0x0000000100097882 */ /* 0x000fe20000000000 */
[----:B------:R-:W-:Y:S01]  /*8fa0*/  ULDC UR7, c[0x0][0x10] ;  /* 0x0000040000077ab9 */ /* 0x000fe20000000800 */
[----:B------:R-:W-:Y:S01]  /*8fb0*/  USHF.L.U32 UR18, UR9, UR5, URZ ;  /* 0x0000000509127299 */ /* 0x000fe2000800063f */
[----:B------:R-:W-:Y:S01]  /*8fc0*/  IMAD.MOV.U32 R9, RZ, RZ, 0x1 ;  /* 0x00000001ff097424 */ /* 0x000fe200078e00ff */
[----:B------:R-:W-:Y:S01]  /*8fd0*/  UIMAD.WIDE.U32 UR6, UR6, UR7, URZ ;  /* 0x00000007060672a5 */ /* 0x000fe2000f8e003f */
[----:B------:R-:W-:Y:S01]  /*8fe0*/  LOP3.LUT R13, R19, 0x2, RZ, 0xfc, !PT ;  /* 0x00000002130d7812 */ /* 0x000fe200078efcff */
[----:B------:R-:W-:Y:S01]  /*8ff0*/  ULDC UR5, c[0x0][0x14] ;  /* 0x0000050000057ab9 */ /* 0x000fe20000000800 */
[----:B------:R-:W-:Y:S01]  /*9000*/  ULDC UR4, c[0x0][0x600] ;  /* 0x0001800000047ab9 */ /* 0x000fe20000000800 */
[----:B------:R-:W-:-:S02]  /*9010*/  UIMAD.WIDE.U32 UR22, UR6, UR5, URZ ;  /* 0x00000005061672a5 */ /* 0x000fc4000f8e003f */
[----:B------:R-:W-:Y:S02]  /*9020*/  UIMAD UR13, UR7, UR5, URZ ;  /* 0x00000005070d72a4 */ /* 0x000fe4000f8e023f */
[----:B------:R-:W-:Y:S02]  /*9030*/  UIADD3 UR4, UR4, -0x1, URZ ;  /* 0xffffffff04047890 */ /* 0x000fe4000fffe03f */
[----:B------:R-:W-:Y:S02]  /*9040*/  ULOP3.LUT UR17, URZ, UR8, URZ, 0x33, !UPT ;  /* 0x000000083f117292 */ /* 0x000fe4000f8e333f */
[----:B------:R-:W-:Y:S01]  /*9050*/  UIADD3 UR13, UR23, UR13, URZ ;  /* 0x0000000d170d7290 */ /* 0x000fe2000fffe03f */
[----:B0-----:R-:W-:Y:S01]  /*9060*/  VIADD R0, R0, 0x7f ;  /* 0x0000007f00007836 */ /* 0x001fe20000000000 */
[----:B------:R-:W-:-:S04]  /*9070*/  ULDC.64 UR24, c[0x0][0x198] ;  /* 0x0000660000187ab9 */ /* 0x000fc80000000a00 */
[----:B------:R-:W-:-:S04]  /*9080*/  SHF.R.S32.HI R3, RZ, 0x1f, R0 ;  /* 0x0000001fff037819 */ /* 0x000fc80000011400 */
[----:B------:R-:W-:Y:S01]  /*9090*/  LEA.HI R8, R3, R0, RZ, 0x7 ;  /* 0x0000000003087211 */ /* 0x000fe200078f38ff */
[C---:B-1----:R-:W-:Y:S02]  /*90a0*/  IMAD.SHL.U32 R4, R10.reuse, 0x1000, RZ ;  /* 0x000010000a047824 */ /* 0x042fe400078e00ff */
[----:B------:R-:W-:Y:S01]  /*90b0*/  IMAD.SHL.U32 R10, R10, 0x20, RZ ;  /* 0x000000200a0a7824 */ /* 0x000fe200078e00ff */
[----:B------:R-:W-:Y:S01]  /*90c0*/  SHF.R.S32.HI R8, RZ, 0x7, R8 ;  /* 0x00000007ff087819 */ /* 0x000fe20000011408 */
[----:B------:R-:W-:Y:S01]  /*90d0*/  IMAD.MOV.U32 R0, RZ, RZ, 0x1 ;  /* 0x00000001ff007424 */ /* 0x000fe200078e00ff */
[----:B------:R-:W-:Y:S01]  /*90e0*/  LOP3.LUT R4, R4, 0x7000, RZ, 0xc0, !PT ;  /* 0x0000700004047812 */ /* 0x000fe200078ec0ff */
[----:B------:R-:W-:Y:S01]  /*90f0*/  IMAD.MOV.U32 R3, RZ, RZ, RZ ;  /* 0x000000ffff037224 */ /* 0x000fe200078e00ff */
[----:B------:R-:W-:Y:S01]  /*9100*/  LOP3.LUT R10, R10, 0xe0, RZ, 0xc0, !PT ;  /* 0x000000e00a0a7812 */ /* 0x000fe200078ec0ff */
[----:B------:R-:W-:Y:S01]  /*9110*/  VIADD R12, R8, 0x1 ;  /* 0x00000001080c7836 */ /* 0x000fe20000000000 */
[----:B------:R-:W-:-:S07]  /*9120*/  LOP3.LUT R11, R4, 0x10100, RZ, 0xfc, !PT ;  /* 0x00010100040b7812 */ /* 0x000fce00078efcff */
.L_x_309:
[----:B------:R-:W-:-:S03]  /*9130*/  UMOV UR5, 0xffffffff ;  /* 0xffffffff00057882 */ /* 0x000fc60000000000 */
[----:B------:R-:W-:Y:S05]  /*9140*/  BRA.DIV UR5, `(.L_x_299) ;  /* 0x0000000e05a87947 */ /* 0x000fea000b800000 */
[----:B------:R-:W-:-:S13]  /*9150*/  ELECT P6, URZ, PT ;  /* 0x00000000003f782f */ /* 0x000fda00038c0000 */
.L_x_320:
[----:B------:R-:W0:Y:S01]  /*9160*/  LDC R4, c[0x0][0x28c] ;  /* 0x0000a300ff047b82 */ /* 0x000e220000000800 */
[----:B------:R-:W-:Y:S01]  /*9170*/  BSSY B1, `(.L_x_300) ;  /* 0x0000038000017945 */ /* 0x000fe20003800000 */
[----:B0-----:R-:W-:-:S13]  /*9180*/  ISETP.LT.OR P6, PT, R4, 0x1, !P6 ;  /* 0x000000010400780c */ /* 0x001fda00077c1670 */
[----:B------:R-:W-:Y:S05]  /*9190*/  @P6 BRA `(.L_x_301) ;  /* 0x0000000000d46947 */ /* 0x000fea0003800000 */
[----:B------:R-:W-:Y:S02]  /*91a0*/  IMAD.SHL.U32 R22, R20, 0x80, RZ ;  /* 0x0000008014167824 */ /* 0x000fe400078e00ff */
[----:B------:R-:W-:Y:S02]  /*91b0*/  IMAD R21, R21, 0x100, R10 ;  /* 0x0000010015157824 */ /* 0x000fe400078e020a */
[----:B------:R-:W-:Y:S02]  /*91c0*/  IMAD.MOV.U32 R24, RZ, RZ, RZ ;  /* 0x000000ffff187224 */ /* 0x000fe400078e00ff */
[----:B------:R-:W-:Y:S02]  /*91d0*/  IMAD.MOV.U32 R4, RZ, RZ, R12 ;  /* 0x000000ffff047224 */ /* 0x000fe400078e000c */
[----:B------:R-:W-:Y:S02]  /*91e0*/  IMAD.MOV.U32 R5, RZ, RZ, R0 ;  /* 0x000000ffff057224 */ /* 0x000fe400078e0000 */
[----:B------:R-:W-:-:S07]  /*91f0*/  IMAD.MOV.U32 R14, RZ, RZ, R3 ;  /* 0x000000ffff0e7224 */ /* 0x000fce00078e0003 */
.L_x_304:
[----:B------:R-:W0:Y:S01]  /*9200*/  S2R R20, SR_CgaCtaId ;  /* 0x0000000000147919 */ /* 0x000e220000008800 */
[----:B------:R-:W-:Y:S02]  /*9210*/  MOV R7, 0x400 ;  /* 0x0000040000077802 */ /* 0x000fe40000000f00 */
[----:B------:R-:W-:-:S13]  /*9220*/  LOP3.LUT P1, RZ, R18, 0x7f, RZ, 0xc0, !PT ;  /* 0x0000007f12ff7812 */ /* 0x000fda000782c0ff */
[----:B------:R-:W1:Y:S01]  /*9230*/  @!P1 LDC R15, c[0x0][0x500] ;  /* 0x00014000ff0f9b82 */ /* 0x000e620000000800 */
[----:B0-----:R-:W-:Y:S02]  /*9240*/  LEA R23, R20, R7, 0x18 ;  /* 0x0000000714177211 */ /* 0x001fe400078ec0ff */
[----:B------:R-:W-:-:S03]  /*9250*/  SHF.L.U32 R7, R5, 0x1f, RZ ;  /* 0x0000001f05077819 */ /* 0x000fc600000006ff */
[----:B------:R-:W-:-:S04]  /*9260*/  IMAD R20, R14, 0x8, R23 ;  /* 0x000000080e147824 */ /* 0x000fc800078e0217 */
[----:B------:R-:W0:Y:S02]  /*9270*/  SYNCS.PHASECHK.TRANS64.TRYWAIT P0, [R20+URZ+0x20], R7 ;  /* 0x00002007140075a7 */ /* 0x000e24000800017f */
[----:B01----:R-:W-:Y:S05]  /*9280*/  @!P0 BRA `(.L_x_302) ;  /* 0x0000000c00788947 */ /* 0x003fea0003800000 */
.L_x_321:
[----:B0-----:R-:W-:Y:S01]  /*9290*/  PRMT R7, R13, 0x9910, RZ ;  /* 0x000099100d077816 */ /* 0x001fe200000000ff */
[----:B------:R0:W-:Y:S03]  /*92a0*/  @!P1 SYNCS.ARRIVE.TRANS64 RZ, [R20+URZ], R15 ;  /* 0x0000000f14ff99a7 */ /* 0x0001e6000800003f */
[----:B------:R-:W-:-:S13]  /*92b0*/  ISETP.NE.AND P0, PT, R7, 0x2, PT ;  /* 0x000000020700780c */ /* 0x000fda0003f05270 */
[----:B0-----:R-:W-:Y:S05]  /*92c0*/  @P0 BRA `(.L_x_303) ;  /* 0x0000000000040947 */ /* 0x001fea0003800000 */
[----:B------:R-:W-:Y:S01]  /*92d0*/  BPT.TRAP 0x1 ;  /* 0x000000040000795c */ /* 0x000fe20000300000 */
.L_x_303:
[----:B------:R-:W-:Y:S01]  /*92e0*/  R2UR UR19, R23 ;  /* 0x00000000171372ca */ /* 0x000fe200000e0000 */
[----:B------:R-:W-:Y:S01]  /*92f0*/  IMAD R23, R14, 0x4000, R23 ;  /* 0x000040000e177824 */ /* 0x000fe200078e0217 */
[----:B------:R-:W-:Y:S01]  /*9300*/  R2UR UR9, R20 ;  /* 0x00000000140972ca */ /* 0x000fe200000e0000 */
[----:B------:R-:W-:Y:S01]  /*9310*/  IMAD R7, R14, 0x8000, R11 ;  /* 0x000080000e077824 */ /* 0x000fe200078e020b */
[----:B------:R-:W-:Y:S01]  /*9320*/  UIADD3 UR6, UP0, UR24, 0xf0, URZ ;  /* 0x000000f018067890 */ /* 0x000fe2000ff1e03f */
[----:B------:R-:W-:Y:S01]  /*9330*/  VIADD R4, R4, 0xffffffff ;  /* 0xffffffff04047836 */ /* 0x000fe20000000000 */
[----:B------:R-:W-:Y:S01]  /*9340*/  R2UR UR5, R23 ;  /* 0x00000000170572ca */ /* 0x000fe200000e0000 */
[----:B------:R-:W-:Y:S01]  /*9350*/  UIADD3 UR26, UP1, UR24, 0x1f0, URZ ;  /* 0x000001f0181a7890 */ /* 0x000fe2000ff3e03f */
[----:B------:R-:W-:Y:S01]  /*9360*/  R2UR UR8, R7 ;  /* 0x00000000070872ca */ /* 0x000fe200000e0000 */
[----:B------:R-:W-:Y:S01]  /*9370*/  UIADD3.X UR7, URZ, UR25, URZ, UP0, !UPT ;  /* 0x000000193f077290 */ /* 0x000fe200087fe43f */
[----:B------:R-:W-:Y:S01]  /*9380*/  R2UR UR11, R22 ;  /* 0x00000000160b72ca */ /* 0x000fe200000e0000 */
[----:B------:R-:W-:Y:S01]  /*9390*/  VIADD R14, R14, 0x1 ;  /* 0x000000010e0e7836 */ /* 0x000fe20000000000 */
[----:B------:R-:W-:Y:S01]  /*93a0*/  R2UR UR10, R24 ;  /* 0x00000000180a72ca */ /* 0x000fe200000e0000 */
[----:B------:R-:W-:Y:S01]  /*93b0*/  UIADD3.X UR27, URZ, UR25, URZ, UP1, !UPT ;  /* 0x000000193f1b7290 */ /* 0x000fe20008ffe43f */
[----:B------:R-:W-:Y:S01]  /*93c0*/  R2UR UR12, R6 ;  /* 0x00000000060c72ca */ /* 0x000fe200000e0000 */
[----:B------:R-:W-:Y:S01]  /*93d0*/  UMOV UR14, 0x0 ;  /* 0x00000000000e7882 */ /* 0x000fe20000000000 */
[----:B------:R-:W-:Y:S01]  /*93e0*/  R2UR UR20, R21 ;  /* 0x00000000151472ca */ /* 0x000fe200000e0000 */
[----:B------:R-:W-:Y:S01]  /*93f0*/  UMOV UR15, 0x10000000 ;  /* 0x10000000000f7882 */ /* 0x000fe20000000000 */
[----:B------:R-:W-:Y:S01]  /*9400*/  ISETP.GT.AND P1, PT, R4, 0x1, PT ;  /* 0x000000010400780c */ /* 0x000fe20003f24270 */
[----:B------:R-:W-:Y:S01]  /*9410*/  UIADD3 UR16, UR5, 0x100, URZ ;  /* 0x0000010005107890 */ /* 0x000fe2000fffe03f */
[----:B------:R-:W-:Y:S01]  /*9420*/  ISETP.NE.AND P0, PT, R14, 0x4, PT ;  /* 0x000000040e00780c */ /* 0x000fe20003f05270 */
[----:B------:R-:W-:Y:S01]  /*9430*/  UIADD3 UR5, UR19, UR8, URZ ;  /* 0x0000000813057290 */ /* 0x000fe2000fffe03f */
[----:B------:R-:W-:Y:S01]  /*9440*/  VIADD R24, R24, 0x80 ;  /* 0x0000008018187836 */ /* 0x000fe20000000000 */
[----:B------:R-:W-:Y:S01]  /*9450*/  UMOV UR21, 0xff0000 ;  /* 0x00ff000000157882 */ /* 0x000fe20000000000 */
[----:B------:R-:W-:-:S02]  /*9460*/  SEL R20, RZ, 0x1, P0 ;  /* 0x00000001ff147807 */ /* 0x000fc40000000000 */
[----:B------:R-:W-:Y:S01]  /*9470*/  UMOV UR8, UR16 ;  /* 0x0000001000087c82 */ /* 0x000fe20008000000 */
[----:B------:R-:W-:Y:S01]  /*9480*/  SEL R14, R14, RZ, P0 ;  /* 0x000000ff0e0e7207 */ /* 0x000fe20000000000 */
[----:B------:R0:W-:Y:S01]  /*9490*/  UTMALDG.3D [UR8], [UR6], desc[UR14] ;  /* 0x00000e08060075b4 */ /* 0x0001e20008011000 */
[----:B------:R-:W-:Y:S01]  /*94a0*/  LOP3.LUT R5, R5, R20, RZ, 0x3c, !PT ;  /* 0x0000001405057212 */ /* 0x000fe200078e3cff */
[----:B0-----:R-:W-:Y:S01]  /*94b0*/  UMOV UR11, UR20 ;  /* 0x00000014000b7c82 */ /* 0x001fe20008000000 */
[----:B------:R-:W-:Y:S02]  /*94c0*/  UMOV UR8, UR5 ;  /* 0x0000000500087c82 */ /* 0x000fe40008000000 */
[----:B------:R0:W-:Y:S02]  /*94d0*/  UTMALDG.3D.MULTICAST [UR8], [UR26], UR21, desc[UR14] ;  /* 0x00000e081a0073b4 */ /* 0x0001e40008011815 */
[----:B0-----:R-:W-:Y:S05]  /*94e0*/  @P1 BRA `(.L_x_304) ;  /* 0xfffffffc00441947 */ /* 0x001fea000383ffff */
.L_x_301:
[----:B------:R-:W-:Y:S05]  /*94f0*/  BSYNC B1 ;  /* 0x0000000000017941 */ /* 0x000fea0003800000 */
.L_x_300:
[----:B------:R-:W-:Y:S01]  /*9500*/  LOP3.LUT P1, RZ, R9, 0xff, RZ, 0xc0, !PT ;  /* 0x000000ff09ff7812 */ /* 0x000fe2000782c0ff */
[----:B------:R-:W-:Y:S01]  /*9510*/  IMAD.IADD R3, R8, 0x1, R3 ;  /* 0x0000000108037824 */ /* 0x000fe200078e0203 */
[----:B------:R-:W-:Y:S01]  /*9520*/  IADD3 R16, P2, R16, UR22, RZ ;  /* 0x0000001610107c10 */ /* 0x000fe2000ff5e0ff */
[----:B------:R-:W-:Y:S01]  /*9530*/  ULDC.64 UR6, c[0x0][0x650] ;  /* 0x0001940000067ab9 */ /* 0x000fe20000000a00 */
[----:B------:R-:W-:Y:S01]  /*9540*/  BSSY B1, `(.L_x_305) ;  /* 0x000006d000017945 */ /* 0x000fe20003800000 */
[----:B------:R-:W-:Y:S01]  /*9550*/  IMAD.MOV.U32 R20, RZ, RZ, -0x1 ;  /* 0xffffffffff147424 */ /* 0x000fe200078e00ff */
[----:B------:R-:W-:Y:S01]  /*9560*/  ISETP.GT.U32.AND P0, PT, R3, 0x3, PT ;  /* 0x000000030300780c */ /* 0x000fe20003f04070 */
[----:B------:R-:W-:Y:S01]  /*9570*/  IMAD.MOV.U32 R21, RZ, RZ, -0x1 ;  /* 0xffffffffff157424 */ /* 0x000fe200078e00ff */
[----:B------:R-:W-:Y:S02]  /*9580*/  SHF.R.U32.HI R4, RZ, 0x2, R3 ;  /* 0x00000002ff047819 */ /* 0x000fe40000011603 */
[----:B------:R-:W-:-:S02]  /*9590*/  ISETP.LT.U32.AND P0, PT, R8, 0x4, P0 ;  /* 0x000000040800780c */ /* 0x000fc40000701070 */
[----:B------:R-:W-:Y:S01]  /*95a0*/  IADD3.X R17, R17, UR13, RZ, P2, !PT ;  /* 0x0000000d11117c10 */ /* 0x000fe200097fe4ff */
[----:B------:R-:W0:Y:S01]  /*95b0*/  @P1 S2R R6, SR_CgaCtaId ;  /* 0x0000000000061919 */ /* 0x000e220000008800 */
[----:B------:R-:W-:Y:S02]  /*95c0*/  @P1 MOV R5, 0x400 ;  /* 0x0000040000051802 */ /* 0x000fe40000000f00 */
[----:B------:R-:W-:Y:S02]  /*95d0*/  ISETP.GE.U32.AND P2, PT, R16, UR6, PT ;  /* 0x0000000610007c0c */ /* 0x000fe4000bf46070 */
[----:B------:R-:W-:Y:S02]  /*95e0*/  LOP3.LUT R4, R4, 0x1, RZ, 0xc0, !PT ;  /* 0x0000000104047812 */ /* 0x000fe400078ec0ff */
[----:B------:R-:W-:Y:S02]  /*95f0*/  LOP3.LUT R3, R3, 0x3, RZ, 0xc0, !PT ;  /* 0x0000000303037812 */ /* 0x000fe400078ec0ff */
[----:B------:R-:W-:-:S02]  /*9600*/  PRMT R9, RZ, 0x7610, R9 ;  /* 0x00007610ff097816 */ /* 0x000fc40000000009 */
[----:B0-----:R-:W-:Y:S01]  /*9610*/  @P1 LEA R5, R6, R5, 0x18 ;  /* 0x0000000506051211 */ /* 0x001fe200078ec0ff */
[----:B------:R-:W-:-:S03]  /*9620*/  IMAD.MOV.U32 R6, RZ, RZ, -0x1 ;  /* 0xffffffffff067424 */ /* 0x000fc600078e00ff */
[----:B------:R0:W-:Y:S01]  /*9630*/  @P1 SYNCS.ARRIVE.TRANS64.A1T0 RZ, [R5+URZ+0x58], RZ ;  /* 0x000058ff05ff19a7 */ /* 0x0001e2000810003f */
[----:B------:R-:W-:-:S04]  /*9640*/  ISETP.NE.U32.AND P1, PT, R4, 0x1, PT ;  /* 0x000000010400780c */ /* 0x000fc80003f25070 */
[----:B------:R-:W-:Y:S02]  /*9650*/  ISETP.GT.U32.AND P1, PT, R8, 0x3, !P1 ;  /* 0x000000030800780c */ /* 0x000fe40004f24070 */
[----:B0-----:R-:W-:Y:S02]  /*9660*/  SEL R5, RZ, 0x1, !P0 ;  /* 0x00000001ff057807 */ /* 0x001fe40004000000 */
[----:B------:R-:W-:Y:S02]  /*9670*/  ISETP.GE.U32.AND.EX P0, PT, R17, UR7, PT, P2 ;  /* 0x0000000711007c0c */ /* 0x000fe4000bf06120 */
[----:B------:R-:W-:-:S04]  /*9680*/  SEL R4, RZ, 0x1, !P1 ;  /* 0x00000001ff047807 */ /* 0x000fc80004800000 */
[----:B------:R-:W-:Y:S02]  /*9690*/  LOP3.LUT R0, R4, R0, R5, 0x96, !PT ;  /* 0x0000000004007212 */ /* 0x000fe400078e9605 */
[----:B------:R-:W-:-:S05]  /*96a0*/  PRMT R4, RZ, 0x7610, R4 ;  /* 0x00007610ff047816 */ /* 0x000fca0000000004 */
[----:B------:R-:W-:Y:S05]  /*96b0*/  @P0 BRA `(.L_x_306) ;  /* 0x0000000400540947 */ /* 0x000fea0003800000 */
[----:B------:R-:W0:Y:S01]  /*96c0*/  S2R R15, SR_CTAID.X ;  /* 0x00000000000f7919 */ /* 0x000e220000002500 */
[----:B------:R-:W-:Y:S01]  /*96d0*/  ULDC.64 UR6, c[0x0][0x628] ;  /* 0x00018a0000067ab9 */ /* 0x000fe20000000a00 */
[----:B------:R-:W-:Y:S01]  /*96e0*/  ULDC UR8, c[0x0][0x630] ;  /* 0x00018c0000087ab9 */ /* 0x000fe20000000800 */
[----:B------:R-:W-:Y:S01]  /*96f0*/  ISETP.NE.U32.AND P0, PT, RZ, UR6, PT ;  /* 0x00000006ff007c0c */ /* 0x000fe2000bf05070 */
[----:B------:R-:W1:Y:S01]  /*9700*/  S2R R20, SR_CTAID.Y ;  /* 0x0000000000147919 */ /* 0x000e620000002600 */
[----:B------:R-:W-:Y:S01]  /*9710*/  ULDC UR9, c[0x0][0x150] ;  /* 0x0000540000097ab9 */ /* 0x000fe20000000800 */
[----:B------:R-:W-:Y:S01]  /*9720*/  IMAD.MOV.U32 R4, RZ, RZ, R16 ;  /* 0x000000ffff047224 */ /* 0x000fe200078e0010 */
[----:B------:R-:W-:Y:S01]  /*9730*/  ISETP.NE.AND.EX P0, PT, RZ, UR7, PT, P0 ;  /* 0x00000007ff007c0c */ /* 0x000fe2000bf05300 */
[----:B------:R-:W-:Y:S01]  /*9740*/  IMAD.MOV.U32 R5, RZ, RZ, R17 ;  /* 0x000000ffff057224 */ /* 0x000fe200078e0011 */
[----:B0-----:R-:W-:-:S11]  /*9750*/  I2FP.F32.U32 R22, R15 ;  /* 0x0000000f00167245 */ /* 0x001fd60000201000 */
[----:B------:R-:W-:Y:S05]  /*9760*/  @!P0 BRA `(.L_x_307) ;  /* 0x0000000000288947 */ /* 0x000fea0003800000 */
[----:B------:R-:W-:Y:S02]  /*9770*/  ULDC UR5, c[0x0][0x634] ;  /* 0x00018d0000057ab9 */ /* 0x000fe40000000800 */
[----:B------:R-:W-:-:S05]  /*9780*/  IADD3 R5, P0, R16, UR5, RZ ;  /* 0x0000000510057c10 */ /* 0x000fca000ff1e0ff */
[----:B------:R-:W-:-:S04]  /*9790*/  IMAD.X R21, RZ, RZ, R17, P0 ;  /* 0x000000ffff157224 */ /* 0x000fc800000e0611 */
[----:B------:R-:W-:-:S04]  /*97a0*/  IMAD.WIDE.U32 R6, R21, UR6, RZ ;  /* 0x0000000615067c25 */ /* 0x000fc8000f8e00ff */
[----:B------:R-:W-:-:S04]  /*97b0*/  IMAD.WIDE.U32 R6, P0, R5, UR7, R6 ;  /* 0x0000000705067c25 */ /* 0x000fc8000f800006 */
[----:B------:R-:W-:-:S04]  /*97c0*/  IMAD.WIDE.U32 R4, R5, UR6, RZ ;  /* 0x0000000605047c25 */ /* 0x000fc8000f8e00ff */
[----:B------:R-:W-:Y:S01]  /*97d0*/  IMAD.MOV.U32 R4, RZ, RZ, R7 ;  /* 0x000000ffff047224 */ /* 0x000fe200078e0007 */
[----:B------:R-:W-:Y:S01]  /*97e0*/  IADD3 RZ, P1, R5, R6, RZ ;  /* 0x0000000605ff7210 */ /* 0x000fe20007f3e0ff */
[----:B------:R-:W-:-:S04]  /*97f0*/  IMAD.X R5, RZ, RZ, RZ, P0 ;  /* 0x000000ffff057224 */ /* 0x000fc800000e06ff */
[----:B------:R-:W-:-:S08]  /*9800*/  IMAD.WIDE.U32.X R4, R21, UR7, R4, P1 ;  /* 0x0000000715047c25 */ /* 0x000fd000088e0404 */
.L_x_307:
[--C-:B------:R-:W-:Y:S01]  /*9810*/  SHF.R.U64 R14, R4, UR8, R5.reuse ;  /* 0x00000008040e7c19 */ /* 0x100fe20008001205 */
[----:B------:R-:W-:Y:S01]  /*9820*/  FMUL R22, R22, UR9 ;  /* 0x0000000916167c20 */ /* 0x000fe20008400000 */
[----:B------:R-:W-:Y:S01]  /*9830*/  SHF.R.U32.HI R4, RZ, UR8, R5 ;  /* 0x00000008ff047c19 */ /* 0x000fe20008011605 */
[----:B------:R-:W0:Y:S01]  /*9840*/  LDC R6, c[0x0][0x144] ;  /* 0x00005100ff067b82 */ /* 0x000e220000000800 */
[----:B------:R-:W-:Y:S01]  /*9850*/  IADD3 R5, P0, RZ, -R14, RZ ;  /* 0x8000000eff057210 */ /* 0x000fe20007f1e0ff */
[----:B------:R-:W-:Y:S01]  /*9860*/  ULDC UR5, c[0x0][0x154] ;  /* 0x0000550000057ab9 */ /* 0x000fe20000000800 */
[----:B-1----:R-:W-:Y:S01]  /*9870*/  I2FP.F32.U32 R7, R20 ;  /* 0x0000001400077245 */ /* 0x002fe20000201000 */
[----:B------:R-:W1:Y:S01]  /*9880*/  F2I.U32.TRUNC.NTZ R22, R22 ;  /* 0x0000001600167305 */ /* 0x000e62000020f000 */
[----:B------:R-:W-:Y:S01]  /*9890*/  ULDC.64 UR6, c[0x0][0x620] ;  /* 0x0001880000067ab9 */ /* 0x000fe20000000a00 */
[----:B------:R-:W-:Y:S01]  /*98a0*/  IMAD.X R4, RZ, RZ, ~R4, P0 ;  /* 0x000000ffff047224 */ /* 0x000fe200000e0e04 */
[----:B------:R-:W-:Y:S01]  /*98b0*/  ISETP.NE.AND P2, PT, R2, 0x1, PT ;  /* 0x000000010200780c */ /* 0x000fe20003f45270 */
[----:B------:R-:W-:Y:S01]  /*98c0*/  FMUL R23, R7, UR5 ;  /* 0x0000000507177c20 */ /* 0x000fe20008400000 */
[----:B------:R-:W2:Y:S01]  /*98d0*/  LDC R25, c[0x0][0x148] ;  /* 0x00005200ff197b82 */ /* 0x000ea20000000800 */
[----:B------:R-:W-:Y:S01]  /*98e0*/  IMAD R4, R4, UR6, RZ ;  /* 0x0000000604047c24 */ /* 0x000fe2000f8e02ff */
[----:B------:R-:W-:-:S03]  /*98f0*/  ULDC UR5, c[0x0][0x618] ;  /* 0x0001860000057ab9 */ /* 0x000fc60000000800 */
[----:B------:R-:W3:Y:S01]  /*9900*/  F2I.U32.TRUNC.NTZ R23, R23 ;  /* 0x0000001700177305 */ /* 0x000ee2000020f000 */
[C---:B------:R-:W-:Y:S02]  /*9910*/  IMAD R7, R5.reuse, UR7, R4 ;  /* 0x0000000705077c24 */ /* 0x040fe4000f8e0204 */
[----:B------:R-:W-:Y:S01]  /*9920*/  IMAD.WIDE.U32 R4, R5, UR6, R16 ;  /* 0x0000000605047c25 */ /* 0x000fe2000f8e0010 */
[----:B------:R-:W-:Y:S02]  /*9930*/  ULDC.64 UR6, c[0x0][0x640] ;  /* 0x0001900000067ab9 */ /* 0x000fe40000000a00 */
[----:B------:R-:W-:Y:S01]  /*9940*/  ISETP.NE.U32.AND P0, PT, RZ, UR6, PT ;  /* 0x00000006ff007c0c */ /* 0x000fe2000bf05070 */
[----:B------:R-:W-:Y:S02]  /*9950*/  IMAD.IADD R5, R5, 0x1, R7 ;  /* 0x0000000105057824 */ /* 0x000fe400078e0207 */
[----:B-1----:R-:W-:Y:S01]  /*9960*/  IMAD.MOV R22, RZ, RZ, -R22 ;  /* 0x000000ffff167224 */ /* 0x002fe200078e0a16 */
[----:B------:R-:W-:-:S02]  /*9970*/  ISETP.NE.AND.EX P0, PT, RZ, UR7, PT, P0 ;  /* 0x00000007ff007c0c */ /* 0x000fc4000bf05300 */
[----:B------:R-:W-:Y:S01]  /*9980*/  SHF.R.U64 R21, R4, UR5, R5 ;  /* 0x0000000504157c19 */ /* 0x000fe20008001205 */
[----:B0-----:R-:W-:Y:S01]  /*9990*/  IMAD R15, R6, R22, R15 ;  /* 0x00000016060f7224 */ /* 0x001fe200078e020f */
[----:B------:R-:W-:Y:S01]  /*99a0*/  SHF.R.U32.HI R4, RZ, UR5, R5 ;  /* 0x00000005ff047c19 */ /* 0x000fe20008011605 */
[----:B------:R-:W-:Y:S01]  /*99b0*/  ULDC UR5, c[0x0][0x608] ;  /* 0x0001820000057ab9 */ /* 0x000fe20000000800 */
[----:B---3--:R-:W-:Y:S02]  /*99c0*/  IMAD.MOV R6, RZ, RZ, -R23 ;  /* 0x000000ffff067224 */ /* 0x008fe400078e0a17 */
[--C-:B------:R-:W-:Y:S02]  /*99d0*/  SHF.R.U64 R22, R21, UR5, R4.reuse ;  /* 0x0000000515167c19 */ /* 0x100fe40008001204 */
[----:B------:R-:W-:Y:S01]  /*99e0*/  SHF.R.U32.HI R5, RZ, UR5, R4 ;  /* 0x00000005ff057c19 */ /* 0x000fe20008011604 */
[----:B------:R-:W-:Y:S01]  /*99f0*/  ULDC UR5, c[0x0][0x658] ;  /* 0x0001960000057ab9 */ /* 0x000fe20000000800 */
[----:B--2---:R-:W-:-:S02]  /*9a00*/  @P2 IMAD R15, R25, R6, R20 ;  /* 0x00000006190f2224 */ /* 0x004fc400078e0214 */
[--C-:B------:R-:W-:Y:S02]  /*9a10*/  SHF.R.U64 R20, R22, UR5, R5.reuse ;  /* 0x0000000516147c19 */ /* 0x100fe40008001205 */
[----:B------:R-:W-:-:S03]  /*9a20*/  SHF.R.U32.HI R23, RZ, UR5, R5 ;  /* 0x00000005ff177c19 */ /* 0x000fc60008011605 */
[----:B------:R-:W-:Y:S02]  /*9a30*/  IMAD.MOV.U32 R6, RZ, RZ, R20 ;  /* 0x000000ffff067224 */ /* 0x000fe400078e0014 */
[----:B------:R-:W-:Y:S01]  /*9a40*/  IMAD.MOV.U32 R5, RZ, RZ, R23 ;  /* 0x000000ffff057224 */ /* 0x000fe200078e0017 */
[----:B------:R-:W-:Y:S06]  /*9a50*/  @!P0 BRA `(.L_x_308) ;  /* 0x00000000002c8947 */ /* 0x000fec0003800000 */
        /* <DEDUP_REMOVED lines=9> */
[----:B------:R-:W-:-:S04]  /*9af0*/  IMAD.WIDE.U32.X R4, R23, UR7, R4, P1 ;  /* 0x0000000717047c25 */ /* 0x000fc800088e0404 */
[----:B------:R-:W-:-:S07]  /*9b00*/  IMAD.MOV.U32 R6, RZ, RZ, R4 ;  /* 0x000000ffff067224 */ /* 0x000fce00078e0004 */
.L_x_308:
[----:B------:R-:W-:Y:S01]  /*9b10*/  ULDC UR5, c[0x0][0x648] ;  /* 0x0001920000057ab9 */ /* 0x000fe20000000800 */
[----:B------:R-:W-:Y:S01]  /*9b20*/  LOP3.LUT R4, R22, UR17, RZ, 0xc0, !PT ;  /* 0x0000001116047c12 */ /* 0x000fe2000f8ec0ff */
[----:B------:R-:W-:Y:S01]  /*9b30*/  ULDC UR6, c[0x0][0x610] ;  /* 0x0001840000067ab9 */ /* 0x000fe20000000800 */
[----:B------:R-:W-:Y:S01]  /*9b40*/  SHF.R.U64 R5, R6, UR5, R5 ;  /* 0x0000000506057c19 */ /* 0x000fe20008001205 */
[----:B------:R-:W-:Y:S01]  /*9b50*/  ULDC UR5, c[0x0][0x638] ;  /* 0x00018e0000057ab9 */ /* 0x000fe20000000800 */
[----:B------:R-:W-:Y:S01]  /*9b60*/  LOP3.LUT R21, R21, UR4, RZ, 0xc0, !PT ;  /* 0x0000000415157c12 */ /* 0x000fe2000f8ec0ff */
[----:B------:R-:W-:Y:S02]  /*9b70*/  IMAD.MOV.U32 R6, RZ, RZ, R14 ;  /* 0x000000ffff067224 */ /* 0x000fe400078e000e */
[----:B------:R-:W-:Y:S02]  /*9b80*/  IMAD.MOV R7, RZ, RZ, -R5 ;  /* 0x000000ffff077224 */ /* 0x000fe400078e0a05 */
[----:B------:R-:W-:-:S02]  /*9b90*/  IMAD R4, R5, UR18, R4 ;  /* 0x0000001205047c24 */ /* 0x000fc4000f8e0204 */
[----:B------:R-:W-:Y:S01]  /*9ba0*/  IMAD R20, R7, UR5, R20 ;  /* 0x0000000507147c24 */ /* 0x000fe2000f8e0214 */
[----:B------:R-:W-:Y:S01]  /*9bb0*/  ULDC UR5, c[0x0][0x600] ;  /* 0x0001800000057ab9 */ /* 0x000fe20000000800 */
[----:B------:R-:W-:Y:S02]  /*9bc0*/  IMAD R15, R4, UR6, R15 ;  /* 0x00000006040f7c24 */ /* 0x000fe4000f8e020f */
[----:B------:R-:W-:Y:S02]  /*9bd0*/  IMAD R20, R20, UR5, R21 ;  /* 0x0000000514147c24 */ /* 0x000fe4000f8e0215 */
[----:B------:R-:W-:-:S03]  /*9be0*/  IMAD.MOV.U32 R4, RZ, RZ, 0x1 ;  /* 0x00000001ff047424 */ /* 0x000fc600078e00ff */
[----:B------:R-:W-:Y:S02]  /*9bf0*/  SEL R21, R20, R15, !P2 ;  /* 0x0000000f14157207 */ /* 0x000fe40005000000 */
[----:B------:R-:W-:-:S07]  /*9c00*/  SEL R20, R15, R20, !P2 ;  /* 0x000000140f147207 */ /* 0x000fce0005000000 */
.L_x_306:
[----:B------:R-:W-:Y:S05]  /*9c10*/  BSYNC B1 ;  /* 0x0000000000017941 */ /* 0x000fea0003800000 */
.L_x_305:
[----:B------:R-:W-:-:S13]  /*9c20*/  LOP3.LUT P0, RZ, R4, 0xff, RZ, 0xc0, !PT ;  /* 0x000000ff04ff7812 */ /* 0x000fda000780c0ff */
[----:B------:R-:W-:Y:S05]  /*9c30*/  @P0 BRA `(.L_x_309) ;  /* 0xfffffff4003c0947 */ /* 0x000fea000383ffff */
[----:B------:R-:W-:Y:S05]  /*9c40*/  BSYNC B0 ;  /* 0x0000000000007941 */ /* 0x000fea0003800000 */
.L_x_298:
[----:B------:R-:W-:-:S03]  /*9c50*/  UMOV UR5, 0xffffffff ;  /* 0xffffffff00057882 */ /* 0x000fc60000000000 */
[----:B------:R-:W-:Y:S05]  /*9c60*/  BRA.DIV UR5, `(.L_x_310) ;  /* 0x0000000605147947 */ /* 0x000fea000b800000 */
[----:B------:R-:W-:-:S13]  /*9c70*/  ELECT P6, URZ, PT ;  /* 0x00000000003f782f */ /* 0x000fda00038c0000 */
.L_x_324:
[----:B------:R-:W-:Y:S04]  /*9c80*/  BSSY B0, `(.L_x_311) ;  /* 0x000002b000007945 */ /* 0x000fe80003800000 */
[----:B------:R-:W-:Y:S05]  /*9c90*/  @!P6 BRA `(.L_x_312) ;  /* 0x0000000000a4e947 */ /* 0x000fea0003800000 */
[----:B------:R-:W-:-:S04]  /*9ca0*/  LOP3.LUT R19, R19, 0x2, RZ, 0xfc, !PT ;  /* 0x0000000213137812 */ /* 0x000fc800078efcff */
[----:B------:R-:W-:-:S13]  /*9cb0*/  ISETP.NE.AND P0, PT, R19, 0x3, PT ;  /* 0x000000031300780c */ /* 0x000fda0003f05270 */
[----:B------:R-:W-:Y:S05]  /*9cc0*/  @!P0 BRA `(.L_x_313) ;  /* 0x0000000000048947 */ /* 0x000fea0003800000 */
[----:B------:R-:W-:Y:S01]  /*9cd0*/  BPT.TRAP 0x1 ;  /* 0x000000040000795c */ /* 0x000fe20000300000 */
.L_x_313:
[----:B------:R-:W0:Y:S01]  /*9ce0*/  S2R R5, SR_CgaCtaId ;  /* 0x0000000000057919 */ /* 0x000e220000008800 */
[----:B------:R-:W-:Y:S02]  /*9cf0*/  MOV R2, 0x400 ;  /* 0x0000040000027802 */ /* 0x000fe40000000f00 */
[----:B------:R-:W-:Y:S02]  /*9d00*/  SHF.L.U32 R4, R0, 0x1f, RZ ;  /* 0x0000001f00047819 */ /* 0x000fe400000006ff */
[----:B0-----:R-:W-:-:S05]  /*9d10*/  LEA R2, R5, R2, 0x18 ;  /* 0x0000000205027211 */ /* 0x001fca00078ec0ff */
[----:B------:R-:W-:-:S04]  /*9d20*/  VIADD R2, R2, 0x20 ;  /* 0x0000002002027836 */ /* 0x000fc80000000000 */
[C---:B------:R-:W-:Y:S02]  /*9d30*/  IMAD R7, R3.reuse, 0x8, R2 ;  /* 0x0000000803077824 */ /* 0x040fe400078e0202 */
[----:B------:R-:W-:Y:S02]  /*9d40*/  VIADD R3, R3, 0x1 ;  /* 0x0000000103037836 */ /* 0x000fe40000000000 */
[----:B------:R-:W0:Y:S03]  /*9d50*/  SYNCS.PHASECHK.TRANS64.TRYWAIT P0, [R7+URZ], R4 ;  /* 0x00000004070075a7 */ /* 0x000e26000800017f */
[----:B------:R-:W-:-:S04]  /*9d60*/  ISETP.NE.AND P1, PT, R3, 0x4, PT ;  /* 0x000000040300780c */ /* 0x000fc80003f25270 */
[----:B------:R-:W-:Y:S02]  /*9d70*/  SEL R5, RZ, 0x1, P1 ;  /* 0x00000001ff057807 */ /* 0x000fe40000800000 */
[----:B------:R-:W-:Y:S02]  /*9d80*/  SEL R3, R3, RZ, P1 ;  /* 0x000000ff03037207 */ /* 0x000fe40000800000 */
[----:B------:R-:W-:-:S03]  /*9d90*/  LOP3.LUT R6, R0, R5, RZ, 0x3c, !PT ;  /* 0x0000000500067212 */ /* 0x000fc600078e3cff */
[----:B------:R-:W-:Y:S01]  /*9da0*/  IMAD R8, R3, 0x8, R2 ;  /* 0x0000000803087824 */ /* 0x000fe200078e0202 */
[----:B------:R-:W-:Y:S01]  /*9db0*/  SHF.L.U32 R5, R6, 0x1f, RZ ;  /* 0x0000001f06057819 */ /* 0x000fe200000006ff */
[----:B0-----:R-:W-:Y:S06]  /*9dc0*/  @!P0 BRA `(.L_x_314) ;  /* 0x0000000000dc8947 */ /* 0x001fec0003800000 */
.L_x_325:
[----:B------:R-:W1:Y:S01]  /*9dd0*/  SYNCS.PHASECHK.TRANS64.TRYWAIT P0, [R8+URZ], R5 ;  /* 0x00000005080075a7 */ /* 0x000e62000800017f */
[----:B------:R-:W-:-:S05]  /*9de0*/  VIADD R0, R3, 0x1 ;  /* 0x0000000103007836 */ /* 0x000fca0000000000 */
[----:B------:R-:W-:-:S04]  /*9df0*/  ISETP.NE.AND P1, PT, R0, 0x4, PT ;  /* 0x000000040000780c */ /* 0x000fc80003f25270 */
[----:B------:R-:W-:Y:S02]  /*9e00*/  SEL R3, RZ, 0x1, P1 ;  /* 0x00000001ff037807 */ /* 0x000fe40000800000 */
[----:B0-----:R-:W-:Y:S02]  /*9e10*/  SEL R7, R0, RZ, P1 ;  /* 0x000000ff00077207 */ /* 0x001fe40000800000 */
[----:B------:R-:W-:-:S03]  /*9e20*/  LOP3.LUT R9, R6, R3, RZ, 0x3c, !PT ;  /* 0x0000000306097212 */ /* 0x000fc600078e3cff */
[----:B------:R-:W-:Y:S01]  /*9e30*/  IMAD R11, R7, 0x8, R2 ;  /* 0x00000008070b7824 */ /* 0x000fe200078e0202 */
[----:B------:R-:W-:Y:S01]  /*9e40*/  SHF.L.U32 R6, R9, 0x1f, RZ ;  /* 0x0000001f09067819 */ /* 0x000fe200000006ff */
[----:B-1----:R-:W-:Y:S06]  /*9e50*/  @!P0 BRA `(.L_x_315) ;  /* 0x0000000000cc8947 */ /* 0x002fec0003800000 */
.L_x_326:
[----:B------:R-:W1:Y:S01]  /*9e60*/  SYNCS.PHASECHK.TRANS64.TRYWAIT P0, [R11+URZ], R6 ;  /* 0x000000060b0075a7 */ /* 0x000e62000800017f */
[----:B------:R-:W-:-:S05]  /*9e70*/  VIADD R0, R7, 0x1 ;  /* 0x0000000107007836 */ /* 0x000fca0000000000 */
[----:B------:R-:W-:-:S04]  /*9e80*/  ISETP.NE.AND P1, PT, R0, 0x4, PT ;  /* 0x000000040000780c */ /* 0x000fc80003f25270 */
[----:B------:R-:W-:Y:S02]  /*9e90*/  SEL R4, RZ, 0x1, P1 ;  /* 0x00000001ff047807 */ /* 0x000fe40000800000 */
[----:B------:R-:W-:Y:S02]  /*9ea0*/  SEL R3, R0, RZ, P1 ;  /* 0x000000ff00037207 */ /* 0x000fe40000800000 */
[----:B------:R-:W-:Y:S01]  /*9eb0*/  LOP3.LUT R0, R9, R4, RZ, 0x3c, !PT ;  /* 0x0000000409007212 */ /* 0x000fe200078e3cff */
[----:B-1----:R-:W-:Y:S06]  /*9ec0*/  @!P0 BRA `(.L_x_316) ;  /* 0x0000000000c48947 */ /* 0x002fec0003800000 */
.L_x_327:
[----:B------:R-:W-:Y:S01]  /*9ed0*/  IMAD R3, R3, 0x8, R2 ;  /* 0x0000000803037824 */ /* 0x000fe200078e0202 */
[----:B------:R-:W-:-:S07]  /*9ee0*/  SHF.L.U32 R0, R0, 0x1f, RZ ;  /* 0x0000001f00007819 */ /* 0x000fce00000006ff */
.L_x_317:
[----:B--2---:R2:W3:Y:S02]  /*9ef0*/  SYNCS.PHASECHK.TRANS64.TRYWAIT P0, [R3+URZ], R0 ;  /* 0x00000000030075a7 */ /* 0x0044e4000800017f */
[----:B---3--:R-:W-:Y:S05]  /*9f00*/  @!P0 NANOSLEEP.SYNCS 0x989680 ;  /* 0x009896800000895d */ /* 0x008fea0003900000 */
[----:B------:R-:W3:Y:S02]  /*9f10*/  @!P0 SYNCS.PHASECHK.TRANS64 P0, [R3+URZ], R0 ;  /* 0x00000000030085a7 */ /* 0x000ee4000800007f */
[----:B---3--:R-:W-:Y:S05]  /*9f20*/  @!P0 BRA `(.L_x_317) ;  /* 0xfffffffc00f08947 */ /* 0x008fea000383ffff */
.L_x_312:
[----:B------:R-:W-:Y:S05]  /*9f30*/  BSYNC B0 ;  /* 0x0000000000007941 */ /* 0x000fea0003800000 */
.L_x_311:
[----:B------:R-:W-:Y:S05]  /*9f40*/  EXIT ;  /* 0x000000000000794d */ /* 0x000fea0003800000 */
.L_x_21:
[----:B----4-:R4:W0:Y:S02]  /*9f50*/  SYNCS.PHASECHK.TRANS64.TRYWAIT P1, [R3+URZ], R0 ;  /* 0x00000000030075a7 */ /* 0x010824000802017f */
[----:B0-----:R-:W-:Y:S05]  /*9f60*/  @!P1 NANOSLEEP.SYNCS 0x989680 ;  /* 0x009896800000995d */ /* 0x001fea0003900000 */
[----:B------:R-:W0:Y:S02]  /*9f70*/  @!P1 SYNCS.PHASECHK.TRANS64 P1, [R3+URZ], R0 ;  /* 0x00000000030095a7 */ /* 0x000e24000802007f */
[----:B0-----:R-:W-:Y:S05]  /*9f80*/  @!P1 BRA `(.L_x_21) ;  /* 0xfffffffc00f09947 */ /* 0x001fea000383ffff */
[----:B------:R-:W-:Y:S05]  /*9f90*/  BRA `(.L_x_20) ;  /* 0xffffff7400607947 */ /* 0x000fea000383ffff */
.L_x_26:
[----:B-1----:R1:W3:Y:S02]  /*9fa0*/  SYNCS.PHASECHK.TRANS64.TRYWAIT P1, [R5+URZ], R4 ;  /* 0x00000004050075a7 */ /* 0x0022e4000802017f */
[----:B---3--:R-:W-:Y:S05]  /*9fb0*/  @!P1 NANOSLEEP.SYNCS 0x989680 ;  /* 0x009896800000995d */ /* 0x008fea0003900000 */
[----:B------:R-:W3:Y:S02]  /*9fc0*/  @!P1 SYNCS.PHASECHK.TRANS64 P1, [R5+URZ], R4 ;  /* 0x00000004050095a7 */ /* 0x000ee4000802007f */
[----:B---3--:R-:W-:Y:S05]  /*9fd0*/  @!P1 BRA `(.L_x_26) ;  /* 0xfffffffc00f09947 */ /* 0x008fea000383ffff */
[----:B------:R-:W-:Y:S05]  /*9fe0*/  BRA `(.L_x_25) ;  /* 0xffffff7800507947 */ /* 0x000fea000383ffff */
.L_x_299:
[----:B------:R-:W-:Y:S01]  /*9ff0*/  BSSY B1, `(.L_x_318) ;  /* 0x0000006000017945 */ /* 0x000fe20003800000 */
[----:B------:R-:W-:-:S07]  /*a000*/  IMAD.MOV.U32 R15, RZ, RZ, -0x1 ;  /* 0xffffffffff0f7424 */ /* 0x000fce00078e00ff */
[----:B------:R-:W-:Y:S05]  /*a010*/  WARPSYNC.COLLECTIVE R15, `(.L_x_319) ;  /* 0x000000000f0c7348 */ /* 0x000fea0003c00000 */
[----:B------:R-:W-:Y:S02]  /*a020*/  ELECT P6, UR62, PT ;  /* 0x00000000003e782f */ /* 0x000fe400038c0000 */
[----:B------:R-:W-:Y:S01]  /*a030*/  MOV R14, UR62 ;  /* 0x0000003e000e7c02 */ /* 0x000fe20008000f00 */
[----:B------:R-:W-:Y:S10]  /*a040*/  ENDCOLLECTIVE ;  /* 0x000000000000791b */ /* 0x000ff40003800000 */
.L_x_319:
[----:B------:R-:W-:Y:S05]  /*a050*/  BSYNC B1 ;  /* 0x0000000000017941 */ /* 0x000fea0003800000 */
.L_x_318:
[----:B------:R-:W-:Y:S05]  /*a060*/  BRA `(.L_x_320) ;  /* 0xfffffff0003c7947 */ /* 0x000fea000383ffff */
.L_x_302:
[----:B0-----:R0:W1:Y:S02]  /*a070*/  SYNCS.PHASECHK.TRANS64.TRYWAIT P0, [R20+URZ+0x20], R7 ;  /* 0x00002007140075a7 */ /* 0x001064000800017f */
[----:B-1----:R-:W-:Y:S05]  /*a080*/  @!P0 NANOSLEEP.SYNCS 0x989680 ;  /* 0x009896800000895d */ /* 0x002fea0003900000 */
[----:B------:R-:W1:Y:S02]  /*a090*/  @!P0 SYNCS.PHASECHK.TRANS64 P0, [R20+URZ+0x20], R7 ;  /* 0x00002007140085a7 */ /* 0x000e64000800007f */
[----:B-1----:R-:W-:Y:S05]  /*a0a0*/  @!P0 BRA `(.L_x_302) ;  /* 0xfffffffc00f08947 */ /* 0x002fea000383ffff */
[----:B------:R-:W-:Y:S05]  /*a0b0*/  BRA `(.L_x_321) ;  /* 0xfffffff000747947 */ /* 0x000fea000383ffff */
.L_x_310:
[----:B------:R-:W-:Y:S01]  /*a0c0*/  BSSY B0, `(.L_x_322) ;  /* 0x0000006000007945 */ /* 0x000fe20003800000 */
[----:B------:R-:W-:-:S07]  /*a0d0*/  IMAD.MOV.U32 R15, RZ, RZ, -0x1 ;  /* 0xffffffffff0f7424 */ /* 0x000fce00078e00ff */
[----:B------:R-:W-:Y:S05]  /*a0e0*/  WARPSYNC.COLLECTIVE R15, `(.L_x_323) ;  /* 0x000000000f0c7348 */ /* 0x000fea0003c00000 */
[----:B------:R-:W-:Y:S02]  /*a0f0*/  ELECT P6, UR62, PT ;  /* 0x00000000003e782f */ /* 0x000fe400038c0000 */
[----:B------:R-:W-:Y:S01]  /*a100*/  MOV R14, UR62 ;  /* 0x0000003e000e7c02 */ /* 0x000fe20008000f00 */
[----:B------:R-:W-:Y:S10]  /*a110*/  ENDCOLLECTIVE ;  /* 0x000000000000791b */ /* 0x000ff40003800000 */
.L_x_323:
[----:B------:R-:W-:Y:S05]  /*a120*/  BSYNC B0 ;  /* 0x0000000000007941 */ /* 0x000fea0003800000 */
.L_x_322:
[----:B------:R-:W-:Y:S05]  /*a130*/  BRA `(.L_x_324) ;  /* 0xfffffff800d07947 */ /* 0x000fea000383ffff */
.L_x_314:
[----:B0-----:R0:W1:Y:S02]  /*a140*/  SYNCS.PHASECHK.TRANS64.TRYWAIT P0, [R7+URZ], R4 ;  /* 0x00000004070075a7 */ /* 0x001064000800017f */
[----:B-1----:R-:W-:Y:S05]  /*a150*/  @!P0 NANOSLEEP.SYNCS 0x989680 ;  /* 0x009896800000895d */ /* 0x002fea0003900000 */
[----:B------:R-:W1:Y:S02]  /*a160*/  @!P0 SYNCS.PHASECHK.TRANS64 P0, [R7+URZ], R4 ;  /* 0x00000004070085a7 */ /* 0x000e64000800007f */
[----:B-1----:R-:W-:Y:S05]  /*a170*/  @!P0 BRA `(.L_x_314) ;  /* 0xfffffffc00f08947 */ /* 0x002fea000383ffff */
[----:B------:R-:W-:Y:S05]  /*a180*/  BRA `(.L_x_325) ;  /* 0xfffffffc00107947 */ /* 0x000fea000383ffff */
.L_x_315:
[----:B0-----:R0:W1:Y:S02]  /*a190*/  SYNCS.PHASECHK.TRANS64.TRYWAIT P0, [R8+URZ], R5 ;  /* 0x00000005080075a7 */ /* 0x001064000800017f */
[----:B-1----:R-:W-:Y:S05]  /*a1a0*/  @!P0 NANOSLEEP.SYNCS 0x989680 ;  /* 0x009896800000895d */ /* 0x002fea0003900000 */
[----:B------:R-:W1:Y:S02]  /*a1b0*/  @!P0 SYNCS.PHASECHK.TRANS64 P0, [R8+URZ], R5 ;  /* 0x00000005080085a7 */ /* 0x000e64000800007f */
[----:B-1----:R-:W-:Y:S05]  /*a1c0*/  @!P0 BRA `(.L_x_315) ;  /* 0xfffffffc00f08947 */ /* 0x002fea000383ffff */
[----:B------:R-:W-:Y:S05]  /*a1d0*/  BRA `(.L_x_326) ;  /* 0xfffffffc00207947 */ /* 0x000fea000383ffff */
.L_x_316:
[----:B-1----:R1:W2:Y:S02]  /*a1e0*/  SYNCS.PHASECHK.TRANS64.TRYWAIT P0, [R11+URZ], R6 ;  /* 0x000000060b0075a7 */ /* 0x0022a4000800017f */
[----:B--2---:R-:W-:Y:S05]  /*a1f0*/  @!P0 NANOSLEEP.SYNCS 0x989680 ;  /* 0x009896800000895d */ /* 0x004fea0003900000 */
[----:B------:R-:W2:Y:S02]  /*a200*/  @!P0 SYNCS.PHASECHK.TRANS64 P0, [R11+URZ], R6 ;  /* 0x000000060b0085a7 */ /* 0x000ea4000800007f */
[----:B--2---:R-:W-:Y:S05]  /*a210*/  @!P0 BRA `(.L_x_316) ;  /* 0xfffffffc00f08947 */ /* 0x004fea000383ffff */
[----:B------:R-:W-:Y:S05]  /*a220*/  BRA `(.L_x_327) ;  /* 0xfffffffc00287947 */ /* 0x000fea000383ffff */
.L_x_328:
[----:B------:R-:W-:-:S00]  /*a230*/  BRA `(.L_x_328) ;  /* 0xfffffffc00fc7947 */ /* 0x000fc0000383ffff */
[----:B------:R-:W-:-:S00]  /*a240*/  NOP ;  /* 0x0000000000007918 */ /* 0x000fc00000000000 */
        /* <DEDUP_REMOVED lines=11> */
.L_x_329:


//--------------------- .nv.global.init           --------------------------
	.section	.nv.global.init,"aw",@progbits
.nv.global.init:
	.type		$str$22,@object
	.size		$str$22,($str$23 - $str$22)
$str$22:
        /*0000*/ 	.byte	0x6b, 0x5f, 0x74, 0x69, 0x6c, 0x65, 0x5f, 0x63, 0x6f, 0x75, 0x6e, 0x74, 0x20, 0x3e, 0x3d, 0x20
        /*0010*/ 	.byte	0x31, 0x00
	.type		$str$23,@object
	.size		$str$23,(__unnamed_1 - $str$23)
$str$23:
        /*0012*/ 	.byte	0x2f, 0x74, 0x6d, 0x70, 0x2f, 0x63, 0x75, 0x74, 0x6c, 0x61, 0x73, 0x73, 0x5f, 0x73, 0x77, 0x65
        /*0022*/ 	.byte	0x65, 0x70, 0x5f, 0x73, 0x72, 0x63, 0x2f, 0x69, 0x6e, 0x63, 0x6c, 0x75, 0x64, 0x65, 0x2f, 0x63
        /*0032*/ 	.byte	0x75, 0x74, 0x6c, 0x61, 0x73, 0x73, 0x2f, 0x67, 0x65, 0x6d, 0x6d, 0x2f, 0x63, 0x6f, 0x6c, 0x6c
        /*0042*/ 	.byte	0x65, 0x63, 0x74, 0x69, 0x76, 0x65, 0x2f, 0x73, 0x6d, 0x39, 0x30, 0x5f, 0x6d, 0x6d, 0x61, 0x5f
        /*0052*/ 	.byte	0x74, 0x6d, 0x61, 0x5f, 0x67, 0x6d, 0x6d, 0x61, 0x5f, 0x73, 0x73, 0x5f, 0x77, 0x61, 0x72, 0x70
        /*0062*/ 	.byte	0x73, 0x70, 0x65, 0x63, 0x69, 0x61, 0x6c, 0x69, 0x7a, 0x65, 0x64, 0x2e, 0x68, 0x70, 0x70, 0x00
	.type		__unnamed_1,@object
	.size		__unnamed_1,(.L_0 - __unnamed_1)
__unnamed_1:
        /*0072*/ 	.byte	0x76, 0x6f, 0x69, 0x64, 0x20, 0x63, 0x75, 0x74, 0x6c, 0x61, 0x73, 0x73, 0x3a, 0x3a, 0x67, 0x65
        /* <DEDUP_REMOVED lines=172> */
        /*0b42*/ 	.byte	0x75, 0x74, 0x65, 0x3a, 0x3a, 0x69, 0x64, 0x65, 0x6e, 0x74, 0x69, 0x74, 0x79, 0x5d, 0x00
.L_0:


//--------------------- .nv.shared._ZN7cutlass13device_kernelINS_4gemm6kernel13GemmUniversalIN4cute5tupleIJiiiiEEENS1_10collective13CollectiveMmaINS1_34MainloopSm90TmaGmmaWarpSpecializedILi4ENS5_IJNS4_1CILi8EEENSA_ILi1EEESC_EEENS1_35KernelTmaWarpSpecializedCooperativeEEENS5_IJNSA_ILi128EEENSA_ILi256EEESG_EEEaNS5_IJlSC_lEEEaSJ_NS4_8TiledMMAINS4_8MMA_AtomIJNS4_4SM904GMMA27MMA_64x256x32_S32S8S8_SS_TNEEEENS4_6LayoutINS5_IJNSA_ILi2EEESC_SC_EEENS5_IJSC_NSA_ILi0EEEST_EEEEENS5_IJNS4_10UnderscoreESW_SW_EEEEENS4_13SM90_TMA_LOADENS4_14ComposedLayoutINS4_7SwizzleILi3ELi4ELi3EEENS4_18smem_ptr_flag_bitsILi8EEENSQ_INS5_IJSB_SG_EEENS5_IJSG_SC_EEEEEEEvNS4_8identityENS4_23SM90_TMA_LOAD_MULTICASTES18_vS19_EENS_8epilogue10collective6detail29Sm90TmaWarpSpecializedAdapterINS1D_15DefaultEpilogueIaSJ_SJ_NS1C_6thread17LinearCombinationIaLi1EiiLNS1H_9ScaleType4KindE0ELNS_15FloatRoundStyleE2EaEENS1_15EpilogueDefaultEEEEEvvEEEEvNT_6ParamsE --------------------------
	.section	.nv.shared._ZN7cutlass13device_kernelINS_4gemm6kernel13GemmUniversalIN4cute5tupleIJiiiiEEENS1_10collective13CollectiveMmaINS1_34MainloopSm90TmaGmmaWarpSpecializedILi4ENS5_IJNS4_1CILi8EEENSA_ILi1EEESC_EEENS1_35KernelTmaWarpSpecializedCooperativeEEENS5_IJNSA_ILi128EEENSA_ILi256EEESG_EEEaNS5_IJlSC_lEEEaSJ_NS4_8TiledMMAINS4_8MMA_AtomIJNS4_4SM904GMMA27MMA_64x256x32_S32S8S8_SS_TNEEEENS4_6LayoutINS5_IJNSA_ILi2EEESC_SC_EEENS5_IJSC_NSA_ILi0EEEST_EEEEENS5_IJNS4_10UnderscoreESW_SW_EEEEENS4_13SM90_TMA_LOADENS4_14ComposedLayoutINS4_7SwizzleILi3ELi4ELi3EEENS4_18smem_ptr_flag_bitsILi8EEENSQ_INS5_IJSB_SG_EEENS5_IJSG_SC_EEEEEEEvNS4_8identityENS4_23SM90_TMA_LOAD_MULTICASTES18_vS19_EENS_8epilogue10collective6detail29Sm90TmaWarpSpecializedAdapterINS1D_15DefaultEpilogueIaSJ_SJ_NS1C_6thread17LinearCombinationIaLi1EiiLNS1H_9ScaleType4KindE0ELNS_15FloatRoundStyleE2EaEENS1_15EpilogueDefaultEEEEEvvEEEEvNT_6ParamsE,"aw",@nobits
	.sectionflags	@""
	.align	16
	.zero		1024


//--------------------- .nv.shared.reserved.0     --------------------------
	.section	.nv.shared.reserved.0,"aw",@nobits
	.weak		__nv_reservedSMEM_offset_0_alias
	.size		__nv_reservedSMEM_offset_0_alias, 0, 0
	.other		__nv_reservedSMEM_offset_0_alias,@"STO_CUDA_RESERVED_SHARED STV_DEFAULT"
__nv_reservedSMEM_offset_0_alias:
	.zero		0


//--------------------- .nv.global                --------------------------
	.section	.nv.global,"aw",@nobits
.nv.global:
	.type		_ZN40_INTERNAL_a25565e8_4_k_cu_8992a2a3_187964cute1_E,@object
	.size		_ZN40_INTERNAL_a25565e8_4_k_cu_8992a2a3_187964cute1_E,(_ZN40_INTERNAL_a25565e8_4_k_cu_8992a2a3_187964cuda3std3__45__cpo6cbeginE - _ZN40_INTERNAL_a25565e8_4_k_cu_8992a2a3_187964cute1_E)
_ZN40_INTERNAL_a25565e8_4_k_cu_8992a2a3_187964cute1_E:
	.zero		1
	.type		_ZN40_INTERNAL_a25565e8_4_k_cu_8992a2a3_187964cuda3std3__45__cpo6cbeginE,@object
	.size		_ZN40_INTERNAL_a25565e8_4_k_cu_8992a2a3_187964cuda3std3__45__cpo6cbeginE,(_ZN40_INTERNAL_a25565e8_4_k_cu_8992a2a3_187964cuda3std3__48in_placeE - _ZN40_INTERNAL_a25565e8_4_k_cu_8992a2a3_187964cuda3std3__45__cpo6cbeginE)
_ZN40_INTERNAL_a25565e8_4_k_cu_8992a2a3_187964cuda3std3__45__cpo6cbeginE:
	.zero		1
	.type		_ZN40_INTERNAL_a25565e8_4_k_cu_8992a2a3_187964cuda3std3__48in_placeE,@object
	.size		_ZN40_INTERNAL_a25565e8_4_k_cu_8992a2a3_187964cuda3std3__48in_placeE,(_ZN40_INTERNAL_a25565e8_4_k_cu_8992a2a3_187964cuda3std6ranges3__45__cpo9iter_moveE - _ZN40_INTERNAL_a25565e8_4_k_cu_8992a2a3_187964cuda3std3__48in_placeE)
_ZN40_INTERNAL_a25565e8_4_k_cu_8992a2a3_187964cuda3std3__48in_placeE:
	.zero		1
	.type		_ZN40_INTERNAL_a25565e8_4_k_cu_8992a2a3_187964cuda3std6ranges3__45__cpo9iter_moveE,@object
	.size		_ZN40_INTERNAL_a25565e8_4_k_cu_8992a2a3_187964cuda3std6ranges3__45__cpo9iter_moveE,(_ZN40_INTERNAL_a25565e8_4_k_cu_8992a2a3_187964cuda3std3__45__cpo5beginE - _ZN40_INTERNAL_a25565e8_4_k_cu_8992a2a3_187964cuda3std6ranges3__45__cpo9iter_moveE)
_ZN40_INTERNAL_a25565e8_4_k_cu_8992a2a3_187964cuda3std6ranges3__45__cpo9iter_moveE:
	.zero		1
	.type		_ZN40_INTERNAL_a25565e8_4_k_cu_8992a2a3_187964cuda3std3__45__cpo5beginE,@object
	.size		_ZN40_INTERNAL_a25565e8_4_k_cu_8992a2a3_187964cuda3std3__45__cpo5beginE,(_ZN40_INTERNAL_a25565e8_4_k_cu_8992a2a3_187964cuda3std3__442_GLOBAL__N__a25565e8_4_k_cu_8992a2a3_187966ignoreE - _ZN40_INTERNAL_a25565e8_4_k_cu_8992a2a3_187964cuda3std3__45__cpo5beginE)
_ZN40_INTERNAL_a25565e8_4_k_cu_8992a2a3_187964cuda3std3__45__cpo5beginE:
	.zero		1
	.type		_ZN40_INTERNAL_a25565e8_4_k_cu_8992a2a3_187964cuda3std3__442_GLOBAL__N__a25565e8_4_k_cu_8992a2a3_187966ignoreE,@object
	.size		_ZN40_INTERNAL_a25565e8_4_k_cu_8992a2a3_187964cuda3std3__442_GLOBAL__N__a25565e8_4_k_cu_8992a2a3_187966ignoreE,(_ZN40_INTERNAL_a25565e8_4_k_cu_8992a2a3_187964cute7productE - _ZN40_INTERNAL_a25565e8_4_k_cu_8992a2a3_187964cuda3std3__442_GLOBAL__N__a25565e8_4_k_cu_8992a2a3_187966ignoreE)
_ZN40_INTERNAL_a25565e8_4_k_cu_8992a2a3_187964cuda3std3__442_GLOBAL__N__a25565e8_4_k_cu_8992a2a3_187966ignoreE:
	.zero		1
	.type		_ZN40_INTERNAL_a25565e8_4_k_cu_8992a2a3_187964cute7productE,@object
	.size		_ZN40_INTERNAL_a25565e8_4_k_cu_8992a2a3_187964cute7productE,(_ZN40_INTERNAL_a25565e8_4_k_cu_8992a2a3_187964cuda3std3__45__cpo3endE - _ZN40_INTERNAL_a25565e8_4_k_cu_8992a2a3_187964cute7productE)
_ZN40_INTERNAL_a25565e8_4_k_cu_8992a2a3_187964cute7productE:
	.zero		1
	.type		_ZN40_INTERNAL_a25565e8_4_k_cu_8992a2a3_187964cuda3std3__45__cpo3endE,@object
	.size		_ZN40_INTERNAL_a25565e8_4_k_cu_8992a2a3_187964cuda3std3__45__cpo3endE,(_ZN40_INTERNAL_a25565e8_4_k_cu_8992a2a3_187964cuda3std3__419piecewise_constructE - _ZN40_INTERNAL_a25565e8_4_k_cu_8992a2a3_187964cuda3std3__45__cpo3endE)
_ZN40_INTERNAL_a25565e8_4_k_cu_8992a2a3_187964cuda3std3__45__cpo3endE:
	.zero		1
	.type		_ZN40_INTERNAL_a25565e8_4_k_cu_8992a2a3_187964cuda3std3__419piecewise_constructE,@object
	.size		_ZN40_INTERNAL_a25565e8_4_k_cu_8992a2a3_187964cuda3std3__419piecewise_constructE,(_ZN40_INTERNAL_a25565e8_4_k_cu_8992a2a3_187964cuda3std3__45__cpo4cendE - _ZN40_INTERNAL_a25565e8_4_k_cu_8992a2a3_187964cuda3std3__419piecewise_constructE)
_ZN40_INTERNAL_a25565e8_4_k_cu_8992a2a3_187964cuda3std3__419piecewise_constructE:
	.zero		1
	.type		_ZN40_INTERNAL_a25565e8_4_k_cu_8992a2a3_187964cuda3std3__45__cpo4cendE,@object
	.size		_ZN40_INTERNAL_a25565e8_4_k_cu_8992a2a3_187964cuda3std3__45__cpo4cendE,(_ZN40_INTERNAL_a25565e8_4_k_cu_8992a2a3_187964cuda3std6ranges3__45__cpo4swapE - _ZN40_INTERNAL_a25565e8_4_k_cu_8992a2a3_187964cuda3std3__45__cpo4cendE)
_ZN40_INTERNAL_a25565e8_4_k_cu_8992a2a3_187964cuda3std3__45__cpo4cendE:
	.zero		1
	.type		_ZN40_INTERNAL_a25565e8_4_k_cu_8992a2a3_187964cuda3std6ranges3__45__cpo4swapE,@object
	.size		_ZN40_INTERNAL_a25565e8_4_k_cu_8992a2a3_187964cuda3std6ranges3__45__cpo4swapE,(.L_8 - _ZN40_INTERNAL_a25565e8_4_k_cu_8992a2a3_187964cuda3std6ranges3__45__cpo4swapE)
_ZN40_INTERNAL_a25565e8_4_k_cu_8992a2a3_187964cuda3std6ranges3__45__cpo4swapE:
	.zero		1
.L_8:


//--------------------- .nv.constant0._ZN7cutlass13device_kernelINS_4gemm6kernel13GemmUniversalIN4cute5tupleIJiiiiEEENS1_10collective13CollectiveMmaINS1_34MainloopSm90TmaGmmaWarpSpecializedILi4ENS5_IJNS4_1CILi8EEENSA_ILi1EEESC_EEENS1_35KernelTmaWarpSpecializedCooperativeEEENS5_IJNSA_ILi128EEENSA_ILi256EEESG_EEEaNS5_IJlSC_lEEEaSJ_NS4_8TiledMMAINS4_8MMA_AtomIJNS4_4SM904GMMA27MMA_64x256x32_S32S8S8_SS_TNEEEENS4_6LayoutINS5_IJNSA_ILi2EEESC_SC_EEENS5_IJSC_NSA_ILi0EEEST_EEEEENS5_IJNS4_10UnderscoreESW_SW_EEEEENS4_13SM90_TMA_LOADENS4_14ComposedLayoutINS4_7SwizzleILi3ELi4ELi3EEENS4_18smem_ptr_flag_bitsILi8EEENSQ_INS5_IJSB_SG_EEENS5_IJSG_SC_EEEEEEEvNS4_8identityENS4_23SM90_TMA_LOAD_MULTICASTES18_vS19_EENS_8epilogue10collective6detail29Sm90TmaWarpSpecializedAdapterINS1D_15DefaultEpilogueIaSJ_SJ_NS1C_6thread17LinearCombinationIaLi1EiiLNS1H_9ScaleType4KindE0ELNS_15FloatRoundStyleE2EaEENS1_15EpilogueDefaultEEEEEvvEEEEvNT_6ParamsE --------------------------
	.section	.nv.constant0._ZN7cutlass13device_kernelINS_4gemm6kernel13GemmUniversalIN4cute5tupleIJiiiiEEENS1_10collective13CollectiveMmaINS1_34MainloopSm90TmaGmmaWarpSpecializedILi4ENS5_IJNS4_1CILi8EEENSA_ILi1EEESC_EEENS1_35KernelTmaWarpSpecializedCooperativeEEENS5_IJNSA_ILi128EEENSA_ILi256EEESG_EEEaNS5_IJlSC_lEEEaSJ_NS4_8TiledMMAINS4_8MMA_AtomIJNS4_4SM904GMMA27MMA_64x256x32_S32S8S8_SS_TNEEEENS4_6LayoutINS5_IJNSA_ILi2EEESC_SC_EEENS5_IJSC_NSA_ILi0EEEST_EEEEENS5_IJNS4_10UnderscoreESW_SW_EEEEENS4_13SM90_TMA_LOADENS4_14ComposedLayoutINS4_7SwizzleILi3ELi4ELi3EEENS4_18smem_ptr_flag_bitsILi8EEENSQ_INS5_IJSB_SG_EEENS5_IJSG_SC_EEEEEEEvNS4_8identityENS4_23SM90_TMA_LOAD_MULTICASTES18_vS19_EENS_8epilogue10collective6detail29Sm90TmaWarpSpecializedAdapterINS1D_15DefaultEpilogueIaSJ_SJ_NS1C_6thread17LinearCombinationIaLi1EiiLNS1H_9ScaleType4KindE0ELNS_15FloatRoundStyleE2EaEENS1_15EpilogueDefaultEEEEEvvEEEEvNT_6ParamsE,"a",@progbits
	.sectionflags	@""
	.align	4
.nv.constant0._ZN7cutlass13device_kernelINS_4gemm6kernel13GemmUniversalIN4cute5tupleIJiiiiEEENS1_10collective13CollectiveMmaINS1_34MainloopSm90TmaGmmaWarpSpecializedILi4ENS5_IJNS4_1CILi8EEENSA_ILi1EEESC_EEENS1_35KernelTmaWarpSpecializedCooperativeEEENS5_IJNSA_ILi128EEENSA_ILi256EEESG_EEEaNS5_IJlSC_lEEEaSJ_NS4_8TiledMMAINS4_8MMA_AtomIJNS4_4SM904GMMA27MMA_64x256x32_S32S8S8_SS_TNEEEENS4_6LayoutINS5_IJNSA_ILi2EEESC_SC_EEENS5_IJSC_NSA_ILi0EEEST_EEEEENS5_IJNS4_10UnderscoreESW_SW_EEEEENS4_13SM90_TMA_LOADENS4_14ComposedLayoutINS4_7SwizzleILi3ELi4ELi3EEENS4_18smem_ptr_flag_bitsILi8EEENSQ_INS5_IJSB_SG_EEENS5_IJSG_SC_EEEEEEEvNS4_8identityENS4_23SM90_TMA_LOAD_MULTICASTES18_vS19_EENS_8epilogue10collective6detail29Sm90TmaWarpSpecializedAdapterINS1D_15DefaultEpilogueIaSJ_SJ_NS1C_6thread17LinearCombinationIaLi1EiiLNS1H_9ScaleType4KindE0ELNS_15FloatRoundStyleE2EaEENS1_15EpilogueDefaultEEEEEvvEEEEvNT_6ParamsE:
	.zero		1664


//--------------------- SYMBOLS --------------------------

	.type		.nv.reservedSmem.offset0,@object
	.size		.nv.reservedSmem.offset0,0x4
	.type		__assertfail,@function
